// auto-generated by cutlass_sweep.gemm — config: {"arch": "sm_90", "cluster_m": 1, "cluster_n": 1, "dtype": "tf32", "stages": 3, "tile_k": 64, "tile_m": 128, "tile_n": 256}
#include "cutlass/cutlass.h"
#include "cutlass/gemm/collective/collective_builder.hpp"
#include "cutlass/gemm/device/gemm_universal_adapter.h"
#include "cutlass/gemm/kernel/gemm_universal.hpp"
#include "cutlass/epilogue/collective/collective_builder.hpp"

using ElemA = cutlass::tfloat32_t;
using ElemB = cutlass::tfloat32_t;
using ElemCD = cutlass::tfloat32_t;
using Acc  = float;
using TileShape    = cute::Shape<cute::_128, cute::_256, cute::_64>;
using ClusterShape = cute::Shape<cute::_1, cute::_1, cute::_1>;

using CollectiveEpilogue = typename cutlass::epilogue::collective::CollectiveBuilder<
    cutlass::arch::Sm90, cutlass::arch::OpClassTensorOp,
    TileShape, ClusterShape,
    cutlass::epilogue::collective::EpilogueTileAuto,
    Acc, Acc,
    ElemCD, cutlass::layout::RowMajor, 128 / cutlass::sizeof_bits<ElemCD>::value,
    ElemCD, cutlass::layout::RowMajor, 128 / cutlass::sizeof_bits<ElemCD>::value,
    cutlass::epilogue::collective::EpilogueScheduleAuto
  >::CollectiveOp;

using CollectiveMainloop = typename cutlass::gemm::collective::CollectiveBuilder<
    cutlass::arch::Sm90, cutlass::arch::OpClassTensorOp,
    ElemA, cutlass::layout::RowMajor, 128 / cutlass::sizeof_bits<ElemA>::value,
    ElemB, cutlass::layout::ColumnMajor, 128 / cutlass::sizeof_bits<ElemB>::value,
    Acc,
    TileShape, ClusterShape,
    cutlass::gemm::collective::StageCount<3>,
    cutlass::gemm::collective::KernelScheduleAuto
  >::CollectiveOp;

using GemmKernel = cutlass::gemm::kernel::GemmUniversal<
    cute::Shape<int,int,int,int>,
    CollectiveMainloop,
    CollectiveEpilogue
>;
using Gemm = cutlass::gemm::device::GemmUniversalAdapter<GemmKernel>;

// Force the device kernel symbol into the cubin without needing a host main.
auto* _anchor = &cutlass::device_kernel<GemmKernel>;


// ===== COMPILED SASS (sm_90a) =====

	.target	sm_90a

	.elftype	@"ET_EXEC"


//--------------------- .note.nv.tkinfo           --------------------------
	.section	.note.nv.tkinfo,"",@"SHT_NOTE"
	.sectionflags	@"SHF_NOTE_NV_TKINFO"
	.tkinfo
        /*0018*/ 	.word	0x00000002
        /*0030*/ 	.string	""
        /*0030*/ 	.string	"ptxas"
        /*0030*/ 	.string	"Cuda compilation tools, release 13.0, V13.0.88"
        /*0030*/ 	.string	"Build cuda_13.0.r13.0/compiler.36424714_0"
        /*0030*/ 	.string	"-arch sm_90a -m 64 "



//--------------------- .note.nv.cuinfo           --------------------------
	.section	.note.nv.cuinfo,"",@"SHT_NOTE"
	.sectionflags	@"SHF_NOTE_NV_CUINFO"
        /*0018*/ 	.short	0x0002
        /*001a*/ 	.short	0x005a
        /*001c*/ 	.short	0x0082
	.zero		2


//--------------------- .nv.info                  --------------------------
	.section	.nv.info,"",@"SHT_CUDA_INFO"
	.align	4


	//----- nvinfo : EIATTR_REGCOUNT
	.align		4
        /*0000*/ 	.byte	0x04, 0x2f
        /*0002*/ 	.short	(.L_15 - .L_14)
	.align		4
.L_14:
        /*0004*/ 	.word	index@(_ZN7cutlass13device_kernelINS_4gemm6kernel13GemmUniversalIN4cute5tupleIJiiiiEEENS1_10collective13CollectiveMmaINS1_34MainloopSm90TmaGmmaWarpSpecializedILi3ENS5_IJNS4_1CILi1EEESB_SB_EEENS1_35KernelTmaWarpSpecializedCooperativeEEENS5_IJNSA_ILi128EEENSA_ILi256EEENSA_ILi64EEEEEENS_10tfloat32_tENS5_IJlSB_lEEESJ_SK_NS4_8TiledMMAINS4_8MMA_AtomIJNS4_4SM904GMMA30MMA_64x256x8_F32TF32TF32_SS_TNILNSO_7ScaleInE1ELSQ_1EEEEEENS4_6LayoutINS5_IJNSA_ILi2EEESB_SB_EEENS5_IJSB_NSA_ILi0EEESW_EEEEENS5_IJNS4_10UnderscoreESZ_SZ_EEEEENS4_13SM90_TMA_LOADENS4_14ComposedLayoutINS4_7SwizzleILi3ELi4ELi3EEENS4_18smem_ptr_flag_bitsILi32EEENST_INS5_IJNSA_ILi8EEENSA_ILi32EEEEEENS5_IJS19_SB_EEEEEEEvNS4_8identityES12_S1D_vS1E_EENS_8epilogue10collective6detail29Sm90TmaWarpSpecializedAdapterINS1H_15DefaultEpilogueISJ_SK_SK_NS1G_6thread17LinearCombinationISJ_Li1EffLNS1L_9ScaleType4KindE0ELNS_15FloatRoundStyleE2ESJ_EENS1_15EpilogueDefaultEEEEEvvEEEEvNT_6ParamsE)
        /*0008*/ 	.word	0x000000a8


	//----- nvinfo : EIATTR_FRAME_SIZE
	.align		4
.L_15:
        /*000c*/ 	.byte	0x04, 0x11
        /*000e*/ 	.short	(.L_17 - .L_16)
	.align		4
.L_16:
        /*0010*/ 	.word	index@(_ZN7cutlass13device_kernelINS_4gemm6kernel13GemmUniversalIN4cute5tupleIJiiiiEEENS1_10collective13CollectiveMmaINS1_34MainloopSm90TmaGmmaWarpSpecializedILi3ENS5_IJNS4_1CILi1EEESB_SB_EEENS1_35KernelTmaWarpSpecializedCooperativeEEENS5_IJNSA_ILi128EEENSA_ILi256EEENSA_ILi64EEEEEENS_10tfloat32_tENS5_IJlSB_lEEESJ_SK_NS4_8TiledMMAINS4_8MMA_AtomIJNS4_4SM904GMMA30MMA_64x256x8_F32TF32TF32_SS_TNILNSO_7ScaleInE1ELSQ_1EEEEEENS4_6LayoutINS5_IJNSA_ILi2EEESB_SB_EEENS5_IJSB_NSA_ILi0EEESW_EEEEENS5_IJNS4_10UnderscoreESZ_SZ_EEEEENS4_13SM90_TMA_LOADENS4_14ComposedLayoutINS4_7SwizzleILi3ELi4ELi3EEENS4_18smem_ptr_flag_bitsILi32EEENST_INS5_IJNSA_ILi8EEENSA_ILi32EEEEEENS5_IJS19_SB_EEEEEEEvNS4_8identityES12_S1D_vS1E_EENS_8epilogue10collective6detail29Sm90TmaWarpSpecializedAdapterINS1H_15DefaultEpilogueISJ_SK_SK_NS1G_6thread17LinearCombinationISJ_Li1EffLNS1L_9ScaleType4KindE0ELNS_15FloatRoundStyleE2ESJ_EENS1_15EpilogueDefaultEEEEEvvEEEEvNT_6ParamsE)
        /*0014*/ 	.word	0x00000000


	//----- nvinfo : EIATTR_MIN_STACK_SIZE
	.align		4
.L_17:
        /*0018*/ 	.byte	0x04, 0x12
        /*001a*/ 	.short	(.L_19 - .L_18)
	.align		4
.L_18:
        /*001c*/ 	.word	index@(_ZN7cutlass13device_kernelINS_4gemm6kernel13GemmUniversalIN4cute5tupleIJiiiiEEENS1_10collective13CollectiveMmaINS1_34MainloopSm90TmaGmmaWarpSpecializedILi3ENS5_IJNS4_1CILi1EEESB_SB_EEENS1_35KernelTmaWarpSpecializedCooperativeEEENS5_IJNSA_ILi128EEENSA_ILi256EEENSA_ILi64EEEEEENS_10tfloat32_tENS5_IJlSB_lEEESJ_SK_NS4_8TiledMMAINS4_8MMA_AtomIJNS4_4SM904GMMA30MMA_64x256x8_F32TF32TF32_SS_TNILNSO_7ScaleInE1ELSQ_1EEEEEENS4_6LayoutINS5_IJNSA_ILi2EEESB_SB_EEENS5_IJSB_NSA_ILi0EEESW_EEEEENS5_IJNS4_10UnderscoreESZ_SZ_EEEEENS4_13SM90_TMA_LOADENS4_14ComposedLayoutINS4_7SwizzleILi3ELi4ELi3EEENS4_18smem_ptr_flag_bitsILi32EEENST_INS5_IJNSA_ILi8EEENSA_ILi32EEEEEENS5_IJS19_SB_EEEEEEEvNS4_8identityES12_S1D_vS1E_EENS_8epilogue10collective6detail29Sm90TmaWarpSpecializedAdapterINS1H_15DefaultEpilogueISJ_SK_SK_NS1G_6thread17LinearCombinationISJ_Li1EffLNS1L_9ScaleType4KindE0ELNS_15FloatRoundStyleE2ESJ_EENS1_15EpilogueDefaultEEEEEvvEEEEvNT_6ParamsE)
        /*0020*/ 	.word	0x00000000
.L_19:


//--------------------- .nv.compat                --------------------------
	.section	.nv.compat,"",@"SHT_CUDA_COMPAT_INFO"
	.align	4
        /*0000*/ 	.byte	0x02, 0x09, 0x01, 0x00, 0x02, 0x02, 0x04, 0x00, 0x02, 0x05, 0x05, 0x00, 0x03, 0x07, 0x01, 0x01
        /*0010*/ 	.byte	0x02, 0x03, 0x01, 0x00, 0x02, 0x06, 0x01, 0x00, 0x04, 0x0b, 0x08, 0x00, 0x00, 0x00, 0x00, 0x00
        /*0020*/ 	.byte	0x00, 0x00, 0x00, 0x00


//--------------------- .nv.info._ZN7cutlass13device_kernelINS_4gemm6kernel13GemmUniversalIN4cute5tupleIJiiiiEEENS1_10collective13CollectiveMmaINS1_34MainloopSm90TmaGmmaWarpSpecializedILi3ENS5_IJNS4_1CILi1EEESB_SB_EEENS1_35KernelTmaWarpSpecializedCooperativeEEENS5_IJNSA_ILi128EEENSA_ILi256EEENSA_ILi64EEEEEENS_10tfloat32_tENS5_IJlSB_lEEESJ_SK_NS4_8TiledMMAINS4_8MMA_AtomIJNS4_4SM904GMMA30MMA_64x256x8_F32TF32TF32_SS_TNILNSO_7ScaleInE1ELSQ_1EEEEEENS4_6LayoutINS5_IJNSA_ILi2EEESB_SB_EEENS5_IJSB_NSA_ILi0EEESW_EEEEENS5_IJNS4_10UnderscoreESZ_SZ_EEEEENS4_13SM90_TMA_LOADENS4_14ComposedLayoutINS4_7SwizzleILi3ELi4ELi3EEENS4_18smem_ptr_flag_bitsILi32EEENST_INS5_IJNSA_ILi8EEENSA_ILi32EEEEEENS5_IJS19_SB_EEEEEEEvNS4_8identityES12_S1D_vS1E_EENS_8epilogue10collective6detail29Sm90TmaWarpSpecializedAdapterINS1H_15DefaultEpilogueISJ_SK_SK_NS1G_6thread17LinearCombinationISJ_Li1EffLNS1L_9ScaleType4KindE0ELNS_15FloatRoundStyleE2ESJ_EENS1_15EpilogueDefaultEEEEEvvEEEEvNT_6ParamsE --------------------------
	.section	.nv.info._ZN7cutlass13device_kernelINS_4gemm6kernel13GemmUniversalIN4cute5tupleIJiiiiEEENS1_10collective13CollectiveMmaINS1_34MainloopSm90TmaGmmaWarpSpecializedILi3ENS5_IJNS4_1CILi1EEESB_SB_EEENS1_35KernelTmaWarpSpecializedCooperativeEEENS5_IJNSA_ILi128EEENSA_ILi256EEENSA_ILi64EEEEEENS_10tfloat32_tENS5_IJlSB_lEEESJ_SK_NS4_8TiledMMAINS4_8MMA_AtomIJNS4_4SM904GMMA30MMA_64x256x8_F32TF32TF32_SS_TNILNSO_7ScaleInE1ELSQ_1EEEEEENS4_6LayoutINS5_IJNSA_ILi2EEESB_SB_EEENS5_IJSB_NSA_ILi0EEESW_EEEEENS5_IJNS4_10UnderscoreESZ_SZ_EEEEENS4_13SM90_TMA_LOADENS4_14ComposedLayoutINS4_7SwizzleILi3ELi4ELi3EEENS4_18smem_ptr_flag_bitsILi32EEENST_INS5_IJNSA_ILi8EEENSA_ILi32EEEEEENS5_IJS19_SB_EEEEEEEvNS4_8identityES12_S1D_vS1E_EENS_8epilogue10collective6detail29Sm90TmaWarpSpecializedAdapterINS1H_15DefaultEpilogueISJ_SK_SK_NS1G_6thread17LinearCombinationISJ_Li1EffLNS1L_9ScaleType4KindE0ELNS_15FloatRoundStyleE2ESJ_EENS1_15EpilogueDefaultEEEEEvvEEEEvNT_6ParamsE,"",@"SHT_CUDA_INFO"
	.sectionflags	@""
	.align	4


	//----- nvinfo : EIATTR_CUDA_API_VERSION
	.align		4
        /*0000*/ 	.byte	0x04, 0x37
        /*0002*/ 	.short	(.L_21 - .L_20)
.L_20:
        /*0004*/ 	.word	0x00000082


	//----- nvinfo : EIATTR_KPARAM_INFO
	.align		4
.L_21:
        /*0008*/ 	.byte	0x04, 0x17
        /*000a*/ 	.short	(.L_23 - .L_22)
.L_22:
        /*000c*/ 	.word	0x00000000
        /*0010*/ 	.short	0x0000
        /*0012*/ 	.short	0x0070
        /*0014*/ 	.byte	0x00, 0xf0, 0x01, 0x10


	//----- nvinfo : EIATTR_SPARSE_MMA_MASK
	.align		4
.L_23:
        /*0018*/ 	.byte	0x03, 0x50
        /*001a*/ 	.short	0x0000


	//----- nvinfo : EIATTR_MAXREG_COUNT
	.align		4
        /*001c*/ 	.byte	0x03, 0x1b
        /*001e*/ 	.short	0x00a8


	//----- nvinfo : EIATTR_NUM_BARRIERS
	.align		4
        /*0020*/ 	.byte	0x02, 0x4c
        /*0022*/ 	.byte	0x01
	.zero		1


	//----- nvinfo : EIATTR_EXTERNS
	.align		4
        /*0024*/ 	.byte	0x04, 0x0f
        /*0026*/ 	.short	(.L_25 - .L_24)


	//   ....[0]....
	.align		4
.L_24:
        /*0028*/ 	.word	index@(__assertfail)


	//----- nvinfo : EIATTR_MERCURY_ISA_VERSION
	.align		4
.L_25:
        /*002c*/ 	.byte	0x03, 0x5f
        /*002e*/ 	.short	0x0101


	//----- nvinfo : EIATTR_INT_WARP_WIDE_INSTR_OFFSETS
	.align		4
        /*0030*/ 	.byte	0x04, 0x31
        /*0032*/ 	.short	(.L_27 - .L_26)


	//   ....[0]....
.L_26:
        /*0034*/ 	.word	0x00000390


	//   ....[1]....
        /*0038*/ 	.word	0x000003c0


	//   ....[2]....
        /*003c*/ 	.word	0x000004a0


	//----- nvinfo : EIATTR_COOP_GROUP_MASK_REGIDS
	.align		4
.L_27:
        /*0040*/ 	.byte	0x04, 0x29
        /*0042*/ 	.short	(.L_29 - .L_28)


	//   ....[0]....
.L_28:
        /*0044*/ 	.word	0xffffffff


	//   ....[1]....
        /*0048*/ 	.word	0xffffffff


	//   ....[2]....
        /*004c*/ 	.word	0xffffffff


	//   ....[3]....
        /*0050*/ 	.word	0xffffffff


	//   ....[4]....
        /*0054*/ 	.word	0xffffffff


	//----- nvinfo : EIATTR_COOP_GROUP_INSTR_OFFSETS
	.align		4
.L_29:
        /*0058*/ 	.byte	0x04, 0x28
        /*005a*/ 	.short	(.L_31 - .L_30)


	//   ....[0]....
.L_30:
        /*005c*/ 	.word	0x00000060


	//   ....[1]....
        /*0060*/ 	.word	0x00000070


	//   ....[2]....
        /*0064*/ 	.word	0x00000130


	//   ....[3]....
        /*0068*/ 	.word	0x000002a0


	//   ....[4]....
        /*006c*/ 	.word	0x00000f50


	//----- nvinfo : EIATTR_REG_RECONFIG
	.align		4
.L_31:
        /*0070*/ 	.byte	0x01, 0x54
	.zero		2


	//----- nvinfo : EIATTR_SYSCALL_OFFSETS
	.align		4
        /*0074*/ 	.byte	0x04, 0x46
        /*0076*/ 	.short	(.L_33 - .L_32)


	//   ....[0]....
.L_32:
        /*0078*/ 	.word	0x00001110


	//----- nvinfo : EIATTR_MBARRIER_INSTR_OFFSETS
	.align		4
.L_33:
        /*007c*/ 	.byte	0x04, 0x39
        /*007e*/ 	.short	(.L_35 - .L_34)


	//   ....[0]....
.L_34:
        /*0080*/ 	.word	0x00000230
        /*0084*/ 	.word	0x000000ff
        /*0088*/ 	.word	0x00000000
        /*008c*/ 	.short	0x0100
        /*008e*/ 	.byte	0x08
	.zero		1


	//   ....[1]....
        /*0090*/ 	.word	0x00000240
        /*0094*/ 	.word	0x000000ff
        /*0098*/ 	.word	0x00000018
        /*009c*/ 	.short	0x0100
        /*009e*/ 	.byte	0x08
	.zero		1


	//   ....[2]....
        /*00a0*/ 	.word	0x00000250
        /*00a4*/ 	.word	0x000000ff
        /*00a8*/ 	.word	0x00000008
        /*00ac*/ 	.short	0x0100
        /*00ae*/ 	.byte	0x08
	.zero		1


	//   ....[3]....
        /*00b0*/ 	.word	0x00000260
        /*00b4*/ 	.word	0x000000ff
        /*00b8*/ 	.word	0x00000020
        /*00bc*/ 	.short	0x0100
        /*00be*/ 	.byte	0x08
	.zero		1


	//   ....[4]....
        /*00c0*/ 	.word	0x00000270
        /*00c4*/ 	.word	0x000000ff
        /*00c8*/ 	.word	0x00000010
        /*00cc*/ 	.short	0x0100
        /*00ce*/ 	.byte	0x08
	.zero		1


	//   ....[5]....
        /*00d0*/ 	.word	0x00000280
        /*00d4*/ 	.word	0x000000ff
        /*00d8*/ 	.word	0x00000028
        /*00dc*/ 	.short	0x0100
        /*00de*/ 	.byte	0x08
	.zero		1


	//   ....[6]....
        /*00e0*/ 	.word	0x00000510
        /*00e4*/ 	.word	0x000000ff
        /*00e8*/ 	.word	0x00000040
        /*00ec*/ 	.short	0x0100
        /*00ee*/ 	.byte	0x06
	.zero		1


	//   ....[7]....
        /*00f0*/ 	.word	0x00000570
        /*00f4*/ 	.word	0x000000ff
        /*00f8*/ 	.word	0x00000048
        /*00fc*/ 	.short	0x0100
        /*00fe*/ 	.byte	0x06
	.zero		1


	//   ....[8]....
        /*0100*/ 	.word	0x00001190
        /*0104*/ 	.word	0x00000003
        /*0108*/ 	.word	0x00000000
        /*010c*/ 	.short	0x010a
        /*010e*/ 	.byte	0x3f
	.zero		1


	//   ....[9]....
        /*0110*/ 	.word	0x000011d0
        /*0114*/ 	.word	0x00000003
        /*0118*/ 	.word	0x00000000
        /*011c*/ 	.short	0x010a
        /*011e*/ 	.byte	0x3f
	.zero		1


	//   ....[10]....
        /*0120*/ 	.word	0x000017a0
        /*0124*/ 	.word	0x000000ff
        /*0128*/ 	.word	0x00000000
        /*012c*/ 	.short	0x010a
        /*012e*/ 	.byte	0x09
	.zero		1


	//   ....[11]....
        /*0130*/ 	.word	0x000017e0
        /*0134*/ 	.word	0x000000ff
        /*0138*/ 	.word	0x00000000
        /*013c*/ 	.short	0x010a
        /*013e*/ 	.byte	0x09
	.zero		1


	//   ....[12]....
        /*0140*/ 	.word	0x00001c70
        /*0144*/ 	.word	0x000000ff
        /*0148*/ 	.word	0x00000000
        /*014c*/ 	.short	0x0101
        /*014e*/ 	.byte	0x08
	.zero		1


	//   ....[13]....
        /*0150*/ 	.word	0x00001e70
        /*0154*/ 	.word	0x000000ff
        /*0158*/ 	.word	0x00000000
        /*015c*/ 	.short	0x0101
        /*015e*/ 	.byte	0x06
	.zero		1


	//   ....[14]....
        /*0160*/ 	.word	0x0000acd0
        /*0164*/ 	.word	0x0000000e
        /*0168*/ 	.word	0x00000018
        /*016c*/ 	.short	0x010a
        /*016e*/ 	.byte	0x3f
	.zero		1


	//   ....[15]....
        /*0170*/ 	.word	0x0000b110
        /*0174*/ 	.word	0x00000006
        /*0178*/ 	.word	0x00000048
        /*017c*/ 	.short	0x0101
        /*017e*/ 	.byte	0x3f
	.zero		1


	//   ....[16]....
        /*0180*/ 	.word	0x0000b840
        /*0184*/ 	.word	0x00000007
        /*0188*/ 	.word	0x00000000
        /*018c*/ 	.short	0x010a
        /*018e*/ 	.byte	0x3f
	.zero		1


	//   ....[17]....
        /*0190*/ 	.word	0x0000b8c0
        /*0194*/ 	.word	0x00000009
        /*0198*/ 	.word	0x00000000
        /*019c*/ 	.short	0x010a
        /*019e*/ 	.byte	0x3f
	.zero		1


	//   ....[18]....
        /*01a0*/ 	.word	0x0000b950
        /*01a4*/ 	.word	0x00000003
        /*01a8*/ 	.word	0x00000000
        /*01ac*/ 	.short	0x010a
        /*01ae*/ 	.byte	0x3f
	.zero		1


	//   ....[19]....
        /*01b0*/ 	.word	0x0000b9b0
        /*01b4*/ 	.word	0x00000003
        /*01b8*/ 	.word	0x00000000
        /*01bc*/ 	.short	0x010a
        /*01be*/ 	.byte	0x3f
	.zero		1


	//   ....[20]....
        /*01c0*/ 	.word	0x0000ba10
        /*01c4*/ 	.word	0x00000004
        /*01c8*/ 	.word	0x00000000
        /*01cc*/ 	.short	0x010a
        /*01ce*/ 	.byte	0x3f
	.zero		1


	//   ....[21]....
        /*01d0*/ 	.word	0x0000bae0
        /*01d4*/ 	.word	0x0000000e
        /*01d8*/ 	.word	0x00000018
        /*01dc*/ 	.short	0x010a
        /*01de*/ 	.byte	0x3f
	.zero		1


	//   ....[22]....
        /*01e0*/ 	.word	0x0000bbb0
        /*01e4*/ 	.word	0x00000007
        /*01e8*/ 	.word	0x00000000
        /*01ec*/ 	.short	0x010a
        /*01ee*/ 	.byte	0x3f
	.zero		1


	//   ....[23]....
        /*01f0*/ 	.word	0x0000bc00
        /*01f4*/ 	.word	0x00000009
        /*01f8*/ 	.word	0x00000000
        /*01fc*/ 	.short	0x010a
        /*01fe*/ 	.byte	0x3f
	.zero		1


	//----- nvinfo : EIATTR_NUM_MBARRIERS
	.align		4
.L_35:
        /*0200*/ 	.byte	0x03, 0x38
        /*0202*/ 	.short	0x0008


	//----- nvinfo : EIATTR_EXIT_INSTR_OFFSETS
	.align		4
        /*0204*/ 	.byte	0x04, 0x1c
        /*0206*/ 	.short	(.L_37 - .L_36)


	//   ....[0]....
.L_36:
        /*0208*/ 	.word	0x000005c0


	//   ....[1]....
        /*020c*/ 	.word	0x00000e80


	//   ....[2]....
        /*0210*/ 	.word	0x0000a340


	//   ....[3]....
        /*0214*/ 	.word	0x0000a970


	//   ....[4]....
        /*0218*/ 	.word	0x0000b9a0


	//----- nvinfo : EIATTR_MAX_THREADS
	.align		4
.L_37:
        /*021c*/ 	.byte	0x04, 0x05
        /*021e*/ 	.short	(.L_39 - .L_38)
.L_38:
        /*0220*/ 	.word	0x00000180
        /*0224*/ 	.word	0x00000001
        /*0228*/ 	.word	0x00000001


	//----- nvinfo : EIATTR_CRS_STACK_SIZE
	.align		4
.L_39:
        /*022c*/ 	.byte	0x04, 0x1e
        /*022e*/ 	.short	(.L_41 - .L_40)
.L_40:
        /*0230*/ 	.word	0x00000000


	//----- nvinfo : EIATTR_CBANK_PARAM_SIZE
	.align		4
.L_41:
        /*0234*/ 	.byte	0x03, 0x19
        /*0236*/ 	.short	0x0470


	//----- nvinfo : EIATTR_PARAM_CBANK
	.align		4
        /*0238*/ 	.byte	0x04, 0x0a
        /*023a*/ 	.short	(.L_43 - .L_42)
	.align		4
.L_42:
        /*023c*/ 	.word	index@(.nv.constant0._ZN7cutlass13device_kernelINS_4gemm6kernel13GemmUniversalIN4cute5tupleIJiiiiEEENS1_10collective13CollectiveMmaINS1_34MainloopSm90TmaGmmaWarpSpecializedILi3ENS5_IJNS4_1CILi1EEESB_SB_EEENS1_35KernelTmaWarpSpecializedCooperativeEEENS5_IJNSA_ILi128EEENSA_ILi256EEENSA_ILi64EEEEEENS_10tfloat32_tENS5_IJlSB_lEEESJ_SK_NS4_8TiledMMAINS4_8MMA_AtomIJNS4_4SM904GMMA30MMA_64x256x8_F32TF32TF32_SS_TNILNSO_7ScaleInE1ELSQ_1EEEEEENS4_6LayoutINS5_IJNSA_ILi2EEESB_SB_EEENS5_IJSB_NSA_ILi0EEESW_EEEEENS5_IJNS4_10UnderscoreESZ_SZ_EEEEENS4_13SM90_TMA_LOADENS4_14ComposedLayoutINS4_7SwizzleILi3ELi4ELi3EEENS4_18smem_ptr_flag_bitsILi32EEENST_INS5_IJNSA_ILi8EEENSA_ILi32EEEEEENS5_IJS19_SB_EEEEEEEvNS4_8identityES12_S1D_vS1E_EENS_8epilogue10collective6detail29Sm90TmaWarpSpecializedAdapterINS1H_15DefaultEpilogueISJ_SK_SK_NS1G_6thread17LinearCombinationISJ_Li1EffLNS1L_9ScaleType4KindE0ELNS_15FloatRoundStyleE2ESJ_EENS1_15EpilogueDefaultEEEEEvvEEEEvNT_6ParamsE)
        /*0240*/ 	.short	0x0210
        /*0242*/ 	.short	0x0470


	//----- nvinfo : EIATTR_SW_WAR
	.align		4
.L_43:
        /*0244*/ 	.byte	0x04, 0x36
        /*0246*/ 	.short	(.L_45 - .L_44)
.L_44:
        /*0248*/ 	.word	0x00000008
.L_45:


//--------------------- .nv.callgraph             --------------------------
	.section	.nv.callgraph,"",@"SHT_CUDA_CALLGRAPH"
	.align	4
	.sectionentsize	8
	.align		4
        /*0000*/ 	.word	0x00000000
	.align		4
        /*0004*/ 	.word	0xffffffff
	.align		4
        /*0008*/ 	.word	index@(_ZN7cutlass13device_kernelINS_4gemm6kernel13GemmUniversalIN4cute5tupleIJiiiiEEENS1_10collective13CollectiveMmaINS1_34MainloopSm90TmaGmmaWarpSpecializedILi3ENS5_IJNS4_1CILi1EEESB_SB_EEENS1_35KernelTmaWarpSpecializedCooperativeEEENS5_IJNSA_ILi128EEENSA_ILi256EEENSA_ILi64EEEEEENS_10tfloat32_tENS5_IJlSB_lEEESJ_SK_NS4_8TiledMMAINS4_8MMA_AtomIJNS4_4SM904GMMA30MMA_64x256x8_F32TF32TF32_SS_TNILNSO_7ScaleInE1ELSQ_1EEEEEENS4_6LayoutINS5_IJNSA_ILi2EEESB_SB_EEENS5_IJSB_NSA_ILi0EEESW_EEEEENS5_IJNS4_10UnderscoreESZ_SZ_EEEEENS4_13SM90_TMA_LOADENS4_14ComposedLayoutINS4_7SwizzleILi3ELi4ELi3EEENS4_18smem_ptr_flag_bitsILi32EEENST_INS5_IJNSA_ILi8EEENSA_ILi32EEEEEENS5_IJS19_SB_EEEEEEEvNS4_8identityES12_S1D_vS1E_EENS_8epilogue10collective6detail29Sm90TmaWarpSpecializedAdapterINS1H_15DefaultEpilogueISJ_SK_SK_NS1G_6thread17LinearCombinationISJ_Li1EffLNS1L_9ScaleType4KindE0ELNS_15FloatRoundStyleE2ESJ_EENS1_15EpilogueDefaultEEEEEvvEEEEvNT_6ParamsE)
	.align		4
        /*000c*/ 	.word	index@(__assertfail)
	.align		4
        /*0010*/ 	.word	0x00000000
	.align		4
        /*0014*/ 	.word	0xfffffffe
	.align		4
        /*0018*/ 	.word	0x00000000
	.align		4
        /*001c*/ 	.word	0xfffffffd
	.align		4
        /*0020*/ 	.word	0x00000000
	.align		4
        /*0024*/ 	.word	0xfffffffc


//--------------------- .nv.constant4             --------------------------
	.section	.nv.constant4,"a",@progbits
	.align	8
	.align		8
.nv.constant4:
        /*0000*/ 	.dword	__assertfail
	.align		8
        /*0008*/ 	.dword	__unnamed_1
	.align		8
        /*0010*/ 	.dword	_ZN39_INTERNAL_f97d6ea8_4_k_cu_5a3e9cd7_59804cuda3std3__45__cpo5beginE
	.align		8
        /*0018*/ 	.dword	_ZN39_INTERNAL_f97d6ea8_4_k_cu_5a3e9cd7_59804cuda3std3__45__cpo3endE
	.align		8
        /*0020*/ 	.dword	_ZN39_INTERNAL_f97d6ea8_4_k_cu_5a3e9cd7_59804cuda3std3__45__cpo6cbeginE
	.align		8
        /*0028*/ 	.dword	_ZN39_INTERNAL_f97d6ea8_4_k_cu_5a3e9cd7_59804cuda3std3__45__cpo4cendE
	.align		8
        /*0030*/ 	.dword	_ZN39_INTERNAL_f97d6ea8_4_k_cu_5a3e9cd7_59804cuda3std3__441_GLOBAL__N__f97d6ea8_4_k_cu_5a3e9cd7_59806ignoreE
	.align		8
        /*0038*/ 	.dword	_ZN39_INTERNAL_f97d6ea8_4_k_cu_5a3e9cd7_59804cuda3std3__419piecewise_constructE
	.align		8
        /*0040*/ 	.dword	_ZN39_INTERNAL_f97d6ea8_4_k_cu_5a3e9cd7_59804cuda3std3__48in_placeE
	.align		8
        /*0048*/ 	.dword	_ZN39_INTERNAL_f97d6ea8_4_k_cu_5a3e9cd7_59804cuda3std6ranges3__45__cpo4swapE
	.align		8
        /*0050*/ 	.dword	_ZN39_INTERNAL_f97d6ea8_4_k_cu_5a3e9cd7_59804cuda3std6ranges3__45__cpo9iter_moveE
	.align		8
        /*0058*/ 	.dword	_ZN39_INTERNAL_f97d6ea8_4_k_cu_5a3e9cd7_59804cute7productE
	.align		8
        /*0060*/ 	.dword	_ZN39_INTERNAL_f97d6ea8_4_k_cu_5a3e9cd7_59804cute1_E
	.align		8
        /*0068*/ 	.dword	$str$22
	.align		8
        /*0070*/ 	.dword	$str$23


//--------------------- .text._ZN7cutlass13device_kernelINS_4gemm6kernel13GemmUniversalIN4cute5tupleIJiiiiEEENS1_10collective13CollectiveMmaINS1_34MainloopSm90TmaGmmaWarpSpecializedILi3ENS5_IJNS4_1CILi1EEESB_SB_EEENS1_35KernelTmaWarpSpecializedCooperativeEEENS5_IJNSA_ILi128EEENSA_ILi256EEENSA_ILi64EEEEEENS_10tfloat32_tENS5_IJlSB_lEEESJ_SK_NS4_8TiledMMAINS4_8MMA_AtomIJNS4_4SM904GMMA30MMA_64x256x8_F32TF32TF32_SS_TNILNSO_7ScaleInE1ELSQ_1EEEEEENS4_6LayoutINS5_IJNSA_ILi2EEESB_SB_EEENS5_IJSB_NSA_ILi0EEESW_EEEEENS5_IJNS4_10UnderscoreESZ_SZ_EEEEENS4_13SM90_TMA_LOADENS4_14ComposedLayoutINS4_7SwizzleILi3ELi4ELi3EEENS4_18smem_ptr_flag_bitsILi32EEENST_INS5_IJNSA_ILi8EEENSA_ILi32EEEEEENS5_IJS19_SB_EEEEEEEvNS4_8identityES12_S1D_vS1E_EENS_8epilogue10collective6detail29Sm90TmaWarpSpecializedAdapterINS1H_15DefaultEpilogueISJ_SK_SK_NS1G_6thread17LinearCombinationISJ_Li1EffLNS1L_9ScaleType4KindE0ELNS_15FloatRoundStyleE2ESJ_EENS1_15EpilogueDefaultEEEEEvvEEEEvNT_6ParamsE --------------------------
	.section	.text._ZN7cutlass13device_kernelINS_4gemm6kernel13GemmUniversalIN4cute5tupleIJiiiiEEENS1_10collective13CollectiveMmaINS1_34MainloopSm90TmaGmmaWarpSpecializedILi3ENS5_IJNS4_1CILi1EEESB_SB_EEENS1_35KernelTmaWarpSpecializedCooperativeEEENS5_IJNSA_ILi128EEENSA_ILi256EEENSA_ILi64EEEEEENS_10tfloat32_tENS5_IJlSB_lEEESJ_SK_NS4_8TiledMMAINS4_8MMA_AtomIJNS4_4SM904GMMA30MMA_64x256x8_F32TF32TF32_SS_TNILNSO_7ScaleInE1ELSQ_1EEEEEENS4_6LayoutINS5_IJNSA_ILi2EEESB_SB_EEENS5_IJSB_NSA_ILi0EEESW_EEEEENS5_IJNS4_10UnderscoreESZ_SZ_EEEEENS4_13SM90_TMA_LOADENS4_14ComposedLayoutINS4_7SwizzleILi3ELi4ELi3EEENS4_18smem_ptr_flag_bitsILi32EEENST_INS5_IJNSA_ILi8EEENSA_ILi32EEEEEENS5_IJS19_SB_EEEEEEEvNS4_8identityES12_S1D_vS1E_EENS_8epilogue10collective6detail29Sm90TmaWarpSpecializedAdapterINS1H_15DefaultEpilogueISJ_SK_SK_NS1G_6thread17LinearCombinationISJ_Li1EffLNS1L_9ScaleType4KindE0ELNS_15FloatRoundStyleE2ESJ_EENS1_15EpilogueDefaultEEEEEvvEEEEvNT_6ParamsE,"ax",@progbits
	.align	128
.text._ZN7cutlass13device_kernelINS_4gemm6kernel13GemmUniversalIN4cute5tupleIJiiiiEEENS1_10collective13CollectiveMmaINS1_34MainloopSm90TmaGmmaWarpSpecializedILi3ENS5_IJNS4_1CILi1EEESB_SB_EEENS1_35KernelTmaWarpSpecializedCooperativeEEENS5_IJNSA_ILi128EEENSA_ILi256EEENSA_ILi64EEEEEENS_10tfloat32_tENS5_IJlSB_lEEESJ_SK_NS4_8TiledMMAINS4_8MMA_AtomIJNS4_4SM904GMMA30MMA_64x256x8_F32TF32TF32_SS_TNILNSO_7ScaleInE1ELSQ_1EEEEEENS4_6LayoutINS5_IJNSA_ILi2EEESB_SB_EEENS5_IJSB_NSA_ILi0EEESW_EEEEENS5_IJNS4_10UnderscoreESZ_SZ_EEEEENS4_13SM90_TMA_LOADENS4_14ComposedLayoutINS4_7SwizzleILi3ELi4ELi3EEENS4_18smem_ptr_flag_bitsILi32EEENST_INS5_IJNSA_ILi8EEENSA_ILi32EEEEEENS5_IJS19_SB_EEEEEEEvNS4_8identityES12_S1D_vS1E_EENS_8epilogue10collective6detail29Sm90TmaWarpSpecializedAdapterINS1H_15DefaultEpilogueISJ_SK_SK_NS1G_6thread17LinearCombinationISJ_Li1EffLNS1L_9ScaleType4KindE0ELNS_15FloatRoundStyleE2ESJ_EENS1_15EpilogueDefaultEEEEEvvEEEEvNT_6ParamsE:
        .type           _ZN7cutlass13device_kernelINS_4gemm6kernel13GemmUniversalIN4cute5tupleIJiiiiEEENS1_10collective13CollectiveMmaINS1_34MainloopSm90TmaGmmaWarpSpecializedILi3ENS5_IJNS4_1CILi1EEESB_SB_EEENS1_35KernelTmaWarpSpecializedCooperativeEEENS5_IJNSA_ILi128EEENSA_ILi256EEENSA_ILi64EEEEEENS_10tfloat32_tENS5_IJlSB_lEEESJ_SK_NS4_8TiledMMAINS4_8MMA_AtomIJNS4_4SM904GMMA30MMA_64x256x8_F32TF32TF32_SS_TNILNSO_7ScaleInE1ELSQ_1EEEEEENS4_6LayoutINS5_IJNSA_ILi2EEESB_SB_EEENS5_IJSB_NSA_ILi0EEESW_EEEEENS5_IJNS4_10UnderscoreESZ_SZ_EEEEENS4_13SM90_TMA_LOADENS4_14ComposedLayoutINS4_7SwizzleILi3ELi4ELi3EEENS4_18smem_ptr_flag_bitsILi32EEENST_INS5_IJNSA_ILi8EEENSA_ILi32EEEEEENS5_IJS19_SB_EEEEEEEvNS4_8identityES12_S1D_vS1E_EENS_8epilogue10collective6detail29Sm90TmaWarpSpecializedAdapterINS1H_15DefaultEpilogueISJ_SK_SK_NS1G_6thread17LinearCombinationISJ_Li1EffLNS1L_9ScaleType4KindE0ELNS_15FloatRoundStyleE2ESJ_EENS1_15EpilogueDefaultEEEEEvvEEEEvNT_6ParamsE,@function
        .size           _ZN7cutlass13device_kernelINS_4gemm6kernel13GemmUniversalIN4cute5tupleIJiiiiEEENS1_10collective13CollectiveMmaINS1_34MainloopSm90TmaGmmaWarpSpecializedILi3ENS5_IJNS4_1CILi1EEESB_SB_EEENS1_35KernelTmaWarpSpecializedCooperativeEEENS5_IJNSA_ILi128EEENSA_ILi256EEENSA_ILi64EEEEEENS_10tfloat32_tENS5_IJlSB_lEEESJ_SK_NS4_8TiledMMAINS4_8MMA_AtomIJNS4_4SM904GMMA30MMA_64x256x8_F32TF32TF32_SS_TNILNSO_7ScaleInE1ELSQ_1EEEEEENS4_6LayoutINS5_IJNSA_ILi2EEESB_SB_EEENS5_IJSB_NSA_ILi0EEESW_EEEEENS5_IJNS4_10UnderscoreESZ_SZ_EEEEENS4_13SM90_TMA_LOADENS4_14ComposedLayoutINS4_7SwizzleILi3ELi4ELi3EEENS4_18smem_ptr_flag_bitsILi32EEENST_INS5_IJNSA_ILi8EEENSA_ILi32EEEEEENS5_IJS19_SB_EEEEEEEvNS4_8identityES12_S1D_vS1E_EENS_8epilogue10collective6detail29Sm90TmaWarpSpecializedAdapterINS1H_15DefaultEpilogueISJ_SK_SK_NS1G_6thread17LinearCombinationISJ_Li1EffLNS1L_9ScaleType4KindE0ELNS_15FloatRoundStyleE2ESJ_EENS1_15EpilogueDefaultEEEEEvvEEEEvNT_6ParamsE,(.L_x_320 - _ZN7cutlass13device_kernelINS_4gemm6kernel13GemmUniversalIN4cute5tupleIJiiiiEEENS1_10collective13CollectiveMmaINS1_34MainloopSm90TmaGmmaWarpSpecializedILi3ENS5_IJNS4_1CILi1EEESB_SB_EEENS1_35KernelTmaWarpSpecializedCooperativeEEENS5_IJNSA_ILi128EEENSA_ILi256EEENSA_ILi64EEEEEENS_10tfloat32_tENS5_IJlSB_lEEESJ_SK_NS4_8TiledMMAINS4_8MMA_AtomIJNS4_4SM904GMMA30MMA_64x256x8_F32TF32TF32_SS_TNILNSO_7ScaleInE1ELSQ_1EEEEEENS4_6LayoutINS5_IJNSA_ILi2EEESB_SB_EEENS5_IJSB_NSA_ILi0EEESW_EEEEENS5_IJNS4_10UnderscoreESZ_SZ_EEEEENS4_13SM90_TMA_LOADENS4_14ComposedLayoutINS4_7SwizzleILi3ELi4ELi3EEENS4_18smem_ptr_flag_bitsILi32EEENST_INS5_IJNSA_ILi8EEENSA_ILi32EEEEEENS5_IJS19_SB_EEEEEEEvNS4_8identityES12_S1D_vS1E_EENS_8epilogue10collective6detail29Sm90TmaWarpSpecializedAdapterINS1H_15DefaultEpilogueISJ_SK_SK_NS1G_6thread17LinearCombinationISJ_Li1EffLNS1L_9ScaleType4KindE0ELNS_15FloatRoundStyleE2ESJ_EENS1_15EpilogueDefaultEEEEEvvEEEEvNT_6ParamsE)
        .other          _ZN7cutlass13device_kernelINS_4gemm6kernel13GemmUniversalIN4cute5tupleIJiiiiEEENS1_10collective13CollectiveMmaINS1_34MainloopSm90TmaGmmaWarpSpecializedILi3ENS5_IJNS4_1CILi1EEESB_SB_EEENS1_35KernelTmaWarpSpecializedCooperativeEEENS5_IJNSA_ILi128EEENSA_ILi256EEENSA_ILi64EEEEEENS_10tfloat32_tENS5_IJlSB_lEEESJ_SK_NS4_8TiledMMAINS4_8MMA_AtomIJNS4_4SM904GMMA30MMA_64x256x8_F32TF32TF32_SS_TNILNSO_7ScaleInE1ELSQ_1EEEEEENS4_6LayoutINS5_IJNSA_ILi2EEESB_SB_EEENS5_IJSB_NSA_ILi0EEESW_EEEEENS5_IJNS4_10UnderscoreESZ_SZ_EEEEENS4_13SM90_TMA_LOADENS4_14ComposedLayoutINS4_7SwizzleILi3ELi4ELi3EEENS4_18smem_ptr_flag_bitsILi32EEENST_INS5_IJNSA_ILi8EEENSA_ILi32EEEEEENS5_IJS19_SB_EEEEEEEvNS4_8identityES12_S1D_vS1E_EENS_8epilogue10collective6detail29Sm90TmaWarpSpecializedAdapterINS1H_15DefaultEpilogueISJ_SK_SK_NS1G_6thread17LinearCombinationISJ_Li1EffLNS1L_9ScaleType4KindE0ELNS_15FloatRoundStyleE2ESJ_EENS1_15EpilogueDefaultEEEEEvvEEEEvNT_6ParamsE,@"STO_CUDA_ENTRY STV_DEFAULT"
_ZN7cutlass13device_kernelINS_4gemm6kernel13GemmUniversalIN4cute5tupleIJiiiiEEENS1_10collective13CollectiveMmaINS1_34MainloopSm90TmaGmmaWarpSpecializedILi3ENS5_IJNS4_1CILi1EEESB_SB_EEENS1_35KernelTmaWarpSpecializedCooperativeEEENS5_IJNSA_ILi128EEENSA_ILi256EEENSA_ILi64EEEEEENS_10tfloat32_tENS5_IJlSB_lEEESJ_SK_NS4_8TiledMMAINS4_8MMA_AtomIJNS4_4SM904GMMA30MMA_64x256x8_F32TF32TF32_SS_TNILNSO_7ScaleInE1ELSQ_1EEEEEENS4_6LayoutINS5_IJNSA_ILi2EEESB_SB_EEENS5_IJSB_NSA_ILi0EEESW_EEEEENS5_IJNS4_10UnderscoreESZ_SZ_EEEEENS4_13SM90_TMA_LOADENS4_14ComposedLayoutINS4_7SwizzleILi3ELi4ELi3EEENS4_18smem_ptr_flag_bitsILi32EEENST_INS5_IJNSA_ILi8EEENSA_ILi32EEEEEENS5_IJS19_SB_EEEEEEEvNS4_8identityES12_S1D_vS1E_EENS_8epilogue10collective6detail29Sm90TmaWarpSpecializedAdapterINS1H_15DefaultEpilogueISJ_SK_SK_NS1G_6thread17LinearCombinationISJ_Li1EffLNS1L_9ScaleType4KindE0ELNS_15FloatRoundStyleE2ESJ_EENS1_15EpilogueDefaultEEEEEvvEEEEvNT_6ParamsE:
[----:B------:R-:W0:Y:S01]  /*0000*/  LDC R1, c[0x0][0x28] ;  /* 0x00000a00ff017b82 */ /* 0x000e220000000800 */
[----:B------:R-:W1:Y:S01]  /*0010*/  S2R R18, SR_TID.X ;  /* 0x0000000000127919 */ /* 0x000e620000002100 */
[----:B------:R-:W-:Y:S01]  /*0020*/  ELECT P0, URZ, PT ;  /* 0x00000000003f782f */ /* 0x000fe20003800000 */
[----:B------:R-:W-:Y:S01]  /*0030*/  BSSY B0, `(.L_x_0) ;  /* 0x000000f000007945 */ /* 0x000fe20003800000 */
[--C-:B-1----:R-:W-:Y:S02]  /*0040*/  SHF.R.U32.HI R0, RZ, 0x5, R18.reuse ;  /* 0x00000005ff007819 */ /* 0x102fe40000011612 */
[----:B------:R-:W-:-:S03]  /*0050*/  SHF.R.U32.HI R22, RZ, 0x7, R18 ;  /* 0x00000007ff167819 */ /* 0x000fc60000011612 */
[----:B------:R-:W1:Y:S04]  /*0060*/  SHFL.IDX PT, R5, R0, RZ, 0x1f ;  /* 0x00001fff00057589 */ /* 0x000e6800000e0000 */
[----:B------:R2:W3:Y:S01]  /*0070*/  SHFL.IDX PT, R8, R22, RZ, 0x1f ;  /* 0x00001fff16087589 */ /* 0x0004e200000e0000 */
[----:B-1----:R-:W-:-:S13]  /*0080*/  ISETP.NE.OR P0, PT, R5, RZ, !P0 ;  /* 0x000000ff0500720c */ /* 0x002fda0004705670 */
[----:B0-23--:R-:W-:Y:S05]  /*0090*/  @P0 BRA `(.L_x_1) ;  /* 0x0000000000200947 */ /* 0x00dfea0003800000 */
[----:B------:R-:W-:Y:S02]  /*00a0*/  ULDC.64 UR4, c[0x0][0x198] ;  /* 0x0000660000047ab9 */ /* 0x000fe40000000a00 */
[----:B------:R-:W-:Y:S02]  /*00b0*/  UIADD3 UR6, UP0, UR4, 0xf0, URZ ;  /* 0x000000f004067890 */ /* 0x000fe4000ff1e03f */
[----:B------:R-:W-:Y:S02]  /*00c0*/  UIADD3 UR4, UP1, UR4, 0x1f0, URZ ;  /* 0x000001f004047890 */ /* 0x000fe4000ff3e03f */
[----:B------:R-:W-:Y:S02]  /*00d0*/  UIADD3.X UR7, URZ, UR5, URZ, UP0, !UPT ;  /* 0x000000053f077290 */ /* 0x000fe400087fe43f */
[----:B------:R-:W-:-:S07]  /*00e0*/  UIADD3.X UR5, URZ, UR5, URZ, UP1, !UPT ;  /* 0x000000053f057290 */ /* 0x000fce0008ffe43f */
[----:B------:R0:W-:Y:S02]  /*00f0*/  UTMACCTL.PF [UR6] ;  /* 0x00000000060079b9 */ /* 0x0001e40008040000 */
[----:B------:R0:W-:Y:S02]  /*0100*/  UTMACCTL.PF [UR4] ;  /* 0x00000000040079b9 */ /* 0x0001e40008040000 */
[----:B0-----:R-:W-:Y:S01]  /*0110*/  NOP ;  /* 0x0000000000007918 */ /* 0x001fe20000000000 */
.L_x_1:
[----:B------:R-:W-:Y:S05]  /*0120*/  BSYNC B0 ;  /* 0x0000000000007941 */ /* 0x000fea0003800000 */
.L_x_0:
[----:B------:R-:W0:Y:S02]  /*0130*/  SHFL.IDX PT, R2, R0, RZ, 0x1f ;  /* 0x00001fff00027589 */ /* 0x000e2400000e0000 */
[----:B0-----:R-:W-:-:S13]  /*0140*/  ISETP.NE.AND P0, PT, R2, RZ, PT ;  /* 0x000000ff0200720c */ /* 0x001fda0003f05270 */
[----:B------:R-:W-:Y:S05]  /*0150*/  @P0 BRA `(.L_x_2) ;  /* 0x0000000000500947 */ /* 0x000fea0003800000 */
[----:B------:R-:W0:Y:S01]  /*0160*/  S2UR UR8, SR_CgaCtaId ;  /* 0x00000000000879c3 */ /* 0x000e220000008800 */
[----:B------:R-:W-:Y:S01]  /*0170*/  UMOV UR4, 0x400 ;  /* 0x0000040000047882 */ /* 0x000fe20000000000 */
[----:B------:R-:W-:Y:S01]  /*0180*/  UMOV UR5, 0x1 ;  /* 0x0000000100057882 */ /* 0x000fe20000000000 */
[----:B------:R-:W-:Y:S01]  /*0190*/  UMOV UR6, 0x100 ;  /* 0x0000010000067882 */ /* 0x000fe20000000000 */
[----:B------:R-:W-:Y:S01]  /*01a0*/  ELECT P0, URZ, PT ;  /* 0x00000000003f782f */ /* 0x000fe20003800000 */
[----:B------:R-:W-:-:S04]  /*01b0*/  UIADD3 UR6, -UR6, 0x100000, URZ ;  /* 0x0010000006067890 */ /* 0x000fc8000fffe13f */
[----:B------:R-:W-:Y:S02]  /*01c0*/  USHF.L.U32 UR7, UR6, 0xb, URZ ;  /* 0x0000000b06077899 */ /* 0x000fe4000800063f */
[----:B------:R-:W-:Y:S02]  /*01d0*/  USHF.L.U32 UR6, UR6, 0x1, URZ ;  /* 0x0000000106067899 */ /* 0x000fe4000800063f */
[----:B0-----:R-:W-:Y:S02]  /*01e0*/  ULEA UR8, UR8, UR4, 0x18 ;  /* 0x0000000408087291 */ /* 0x001fe4000f8ec03f */
[----:B------:R-:W-:-:S04]  /*01f0*/  UIADD3 UR4, -UR5, 0x100000, URZ ;  /* 0x0010000005047890 */ /* 0x000fc8000fffe13f */
[----:B------:R-:W-:Y:S02]  /*0200*/  USHF.L.U32 UR5, UR4, 0xb, URZ ;  /* 0x0000000b04057899 */ /* 0x000fe4000800063f */
[----:B------:R-:W-:Y:S01]  /*0210*/  USHF.L.U32 UR4, UR4, 0x1, URZ ;  /* 0x0000000104047899 */ /* 0x000fe2000800063f */
[----:B------:R-:W0:Y:S11]  /*0220*/  FENCE.VIEW.ASYNC.S ;  /* 0x00000000000073c6 */ /* 0x000e360000000000 */
[----:B0-----:R0:W1:Y:S01]  /*0230*/  SYNCS.EXCH.64 URZ, [UR8], UR4 ;  /* 0x00000004083f75b2 */ /* 0x0010620008000100 */
[----:B------:R0:W2:Y:S01]  /*0240*/  SYNCS.EXCH.64 URZ, [UR8+0x18], UR6 ;  /* 0x00001806083f75b2 */ /* 0x0000a20008000100 */
[----:B------:R0:W3:Y:S01]  /*0250*/  SYNCS.EXCH.64 URZ, [UR8+0x8], UR4 ;  /* 0x00000804083f75b2 */ /* 0x0000e20008000100 */
[----:B------:R0:W4:Y:S01]  /*0260*/  SYNCS.EXCH.64 URZ, [UR8+0x20], UR6 ;  /* 0x00002006083f75b2 */ /* 0x0001220008000100 */
[----:B------:R0:W0:Y:S01]  /*0270*/  SYNCS.EXCH.64 URZ, [UR8+0x10], UR4 ;  /* 0x00001004083f75b2 */ /* 0x0000220008000100 */
[----:B------:R0:W0:Y:S01]  /*0280*/  SYNCS.EXCH.64 URZ, [UR8+0x28], UR6 ;  /* 0x00002806083f75b2 */ /* 0x0000220008000100 */
[----:B------:R-:W-:Y:S01]  /*0290*/  NOP ;  /* 0x0000000000007918 */ /* 0x000fe20000000000 */
.L_x_2:
[----:B------:R-:W5:Y:S01]  /*02a0*/  SHFL.IDX PT, R0, R0, RZ, 0x1f ;  /* 0x00001fff00007589 */ /* 0x000f6200000e0000 */
[----:B------:R-:W-:Y:S01]  /*02b0*/  ELECT P0, URZ, PT ;  /* 0x00000000003f782f */ /* 0x000fe20003800000 */
[----:B------:R-:W1:Y:S01]  /*02c0*/  LDC R2, c[0x0][0x65c] ;  /* 0x00019700ff027b82 */ /* 0x000e620000000800 */
[----:B------:R-:W-:Y:S01]  /*02d0*/  SHF.R.S32.HI R6, RZ, 0x1f, R5 ;  /* 0x0000001fff067819 */ /* 0x000fe20000011405 */
[----:B------:R-:W2:Y:S01]  /*02e0*/  S2R R3, SR_CTAID.Y ;  /* 0x0000000000037919 */ /* 0x000ea20000002600 */
[----:B0-----:R-:W-:Y:S01]  /*02f0*/  UMOV UR4, 0x20 ;  /* 0x0000002000047882 */ /* 0x001fe20000000000 */
[----:B------:R-:W-:Y:S01]  /*0300*/  ISETP.NE.AND P2, PT, R8, RZ, PT ;  /* 0x000000ff0800720c */ /* 0x000fe20003f45270 */
[----:B------:R-:W-:Y:S01]  /*0310*/  NOP ;  /* 0x0000000000007918 */ /* 0x000fe20000000000 */
[----:B------:R-:W0:Y:S01]  /*0320*/  S2R R4, SR_CTAID.X ;  /* 0x0000000000047919 */ /* 0x000e220000002500 */
[----:B------:R-:W-:Y:S01]  /*0330*/  LEA.HI R6, R6, R5, RZ, 0x2 ;  /* 0x0000000506067211 */ /* 0x000fe200078f10ff */
[----:B------:R-:W-:Y:S01]  /*0340*/  NOP ;  /* 0x0000000000007918 */ /* 0x000fe20000000000 */
[----:B-----5:R-:W-:-:S02]  /*0350*/  ISETP.NE.OR P0, PT, R0, RZ, !P0 ;  /* 0x000000ff0000720c */ /* 0x020fc40004705670 */
[----:B-1----:R-:W-:-:S04]  /*0360*/  ISETP.NE.AND P3, PT, R2, 0x1, PT ;  /* 0x000000010200780c */ /* 0x002fc80003f65270 */
[----:B------:R-:W-:Y:S02]  /*0370*/  P2R R0, PR, RZ, 0x8 ;  /* 0x00000008ff007803 */ /* 0x000fe40000000000 */
[----:B------:R-:W-:-:S05]  /*0380*/  LOP3.LUT R0, R6, 0xfffffffc, RZ, 0xc0, !PT ;  /* 0xfffffffc06007812 */ /* 0x000fca00078ec0ff */
[----:B------:R-:W-:Y:S01]  /*0390*/  VOTEU.ALL UP0, P0 ;  /* 0x00000000003f7886 */ /* 0x000fe20000000000 */
[----:B------:R-:W-:Y:S01]  /*03a0*/  IMAD.IADD R0, R5, 0x1, -R0 ;  /* 0x0000000105007824 */ /* 0x000fe200078e0a00 */
[----:B------:R-:W0:Y:S01]  /*03b0*/  @P3 LDC R17, c[0x0][0x10] ;  /* 0x00000400ff113b82 */ /* 0x000e220000000800 */
[----:B------:R-:W-:Y:S01]  /*03c0*/  VOTEU.ALL UP1, P0 ;  /* 0x00000000003f7886 */ /* 0x000fe20000020000 */
[----:B--2---:R-:W-:Y:S01]  /*03d0*/  @P3 IMAD.MOV.U32 R6, RZ, RZ, R3 ;  /* 0x000000ffff063224 */ /* 0x004fe200078e0003 */
[----:B------:R-:W-:Y:S01]  /*03e0*/  @!UP0 UMOV UR6, 0x400 ;  /* 0x0000040000068882 */ /* 0x000fe20000000000 */
[----:B------:R-:W-:-:S04]  /*03f0*/  @!UP0 UIADD3 UR4, -UR4, 0x100000, URZ ;  /* 0x0010000004048890 */ /* 0x000fc8000fffe13f */
[----:B------:R-:W-:Y:S02]  /*0400*/  @!UP0 USHF.L.U32 UR5, UR4, 0xb, URZ ;  /* 0x0000000b04058899 */ /* 0x000fe4000800063f */
[----:B------:R-:W-:Y:S01]  /*0410*/  @!UP0 USHF.L.U32 UR4, UR4, 0x1, URZ ;  /* 0x0000000104048899 */ /* 0x000fe2000800063f */
[----:B------:R-:W-:Y:S02]  /*0420*/  @P3 IMAD.MOV.U32 R7, RZ, RZ, RZ ;  /* 0x000000ffff073224 */ /* 0x000fe400078e00ff */
[----:B------:R-:W-:Y:S01]  /*0430*/  IMAD.MOV.U32 R5, RZ, RZ, RZ ;  /* 0x000000ffff057224 */ /* 0x000fe200078e00ff */
[----:B------:R-:W1:Y:S01]  /*0440*/  @!UP0 S2UR UR7, SR_CgaCtaId ;  /* 0x00000000000789c3 */ /* 0x000e620000008800 */
[----:B------:R-:W-:-:S07]  /*0450*/  @P3 IMAD.MOV.U32 R11, RZ, RZ, RZ ;  /* 0x000000ffff0b3224 */ /* 0x000fce00078e00ff */
[----:B------:R-:W2:Y:S01]  /*0460*/  @!P3 LDC R9, c[0x0][0xc] ;  /* 0x00000300ff09bb82 */ /* 0x000ea20000000800 */
[----:B0-----:R-:W-:-:S04]  /*0470*/  @P3 IMAD.WIDE.U32 R16, R4, R17, R6 ;  /* 0x0000001104103225 */ /* 0x001fc800078e0006 */
[----:B------:R-:W-:Y:S01]  /*0480*/  @P3 IMAD.IADD R17, R17, 0x1, R11 ;  /* 0x0000000111113824 */ /* 0x000fe200078e020b */
[----:B-1----:R-:W-:Y:S01]  /*0490*/  @!UP0 ULEA UR6, UR7, UR6, 0x18 ;  /* 0x0000000607068291 */ /* 0x002fe2000f8ec03f */
[----:B------:R-:W-:Y:S01]  /*04a0*/  VOTEU.ALL UP0, P0 ;  /* 0x00000000003f7886 */ /* 0x000fe20000000000 */
[----:B------:R-:W-:-:S04]  /*04b0*/  ISETP.NE.AND P0, PT, R0, 0x3, PT ;  /* 0x000000030000780c */ /* 0x000fc80003f05270 */
[----:B------:R-:W-:Y:S01]  /*04c0*/  ISETP.EQ.OR P0, PT, R0, RZ, !P0 ;  /* 0x000000ff0000720c */ /* 0x000fe20004702670 */
[----:B--2---:R-:W-:-:S03]  /*04d0*/  @!P3 IMAD.WIDE.U32 R6, R9, R3, R4 ;  /* 0x000000030906b225 */ /* 0x004fc600078e0004 */
[C---:B------:R-:W-:Y:S01]  /*04e0*/  ISETP.EQ.AND P0, PT, R8.reuse, RZ, P0 ;  /* 0x000000ff0800720c */ /* 0x040fe20000702270 */
[----:B------:R-:W-:Y:S01]  /*04f0*/  VIADD R8, R8, 0xffffffff ;  /* 0xffffffff08087836 */ /* 0x000fe20000000000 */
[----:B------:R-:W0:Y:S02]  /*0500*/  FENCE.VIEW.ASYNC.S ;  /* 0x00000000000073c6 */ /* 0x000e240000000000 */
[----:B0-----:R0:W3:Y:S01]  /*0510*/  @!UP0 SYNCS.EXCH.64 URZ, [UR6+0x40], UR4 ;  /* 0x00004004063f85b2 */ /* 0x0010e20008000100 */
[----:B------:R-:W-:Y:S01]  /*0520*/  @!P3 IMAD.MOV.U32 R16, RZ, RZ, R6 ;  /* 0x000000ffff10b224 */ /* 0x000fe200078e0006 */
[----:B------:R-:W-:Y:S01]  /*0530*/  SEL R19, RZ, 0x1, !P0 ;  /* 0x00000001ff137807 */ /* 0x000fe20004000000 */
[----:B------:R-:W-:Y:S01]  /*0540*/  @!P3 IMAD.MOV.U32 R17, RZ, RZ, R7 ;  /* 0x000000ffff11b224 */ /* 0x000fe200078e0007 */
[----:B------:R-:W-:-:S04]  /*0550*/  ISETP.GE.U32.AND P1, PT, R8, 0x2, PT ;  /* 0x000000020800780c */ /* 0x000fc80003f26070 */
[----:B------:R-:W-:Y:S01]  /*0560*/  SEL R19, R19, 0x2, P1 ;  /* 0x0000000213137807 */ /* 0x000fe20000800000 */
[----:B------:R0:W3:Y:S01]  /*0570*/  @!UP1 SYNCS.EXCH.64 URZ, [UR6+0x48], UR4 ;  /* 0x00004804063f95b2 */ /* 0x0000e20008000100 */
[----:B------:R-:W-:Y:S01]  /*0580*/  NOP ;  /* 0x0000000000007918 */ /* 0x000fe20000000000 */
[----:B---34-:R-:W-:Y:S06]  /*0590*/  BAR.SYNC.DEFER_BLOCKING 0x0 ;  /* 0x0000000000007b1d */ /* 0x018fec0000010000 */
[----:B------:R-:W-:Y:S05]  /*05a0*/  @!P2 BRA `(.L_x_3) ;  /* 0x0000009c0068a947 */ /* 0x000fea0003800000 */
[----:B------:R-:W-:-:S13]  /*05b0*/  ISETP.GT.U32.AND P0, PT, R8, 0x1, PT ;  /* 0x000000010800780c */ /* 0x000fda0003f04070 */
[----:B0-----:R-:W-:Y:S05]  /*05c0*/  @P0 EXIT ;  /* 0x000000000000094d */ /* 0x001fea0003800000 */
[----:B------:R-:W-:Y:S01]  /*05d0*/  ULDC.64 UR4, c[0x0][0x650] ;  /* 0x0001940000047ab9 */ /* 0x000fe20000000a00 */
[----:B------:R-:W-:Y:S01]  /*05e0*/  PRMT R0, RZ, 0x7610, R0 ;  /* 0x00007610ff007816 */ /* 0x000fe20000000000 */
[----:B------:R-:W-:Y:S01]  /*05f0*/  IMAD.MOV.U32 R153, RZ, RZ, -0x1 ;  /* 0xffffffffff997424 */ /* 0x000fe200078e00ff */
[----:B------:R-:W-:Y:S01]  /*0600*/  ISETP.GE.U32.AND P0, PT, R16, UR4, PT ;  /* 0x0000000410007c0c */ /* 0x000fe2000bf06070 */
[----:B------:R-:W-:Y:S02]  /*0610*/  IMAD.MOV.U32 R152, RZ, RZ, -0x1 ;  /* 0xffffffffff987424 */ /* 0x000fe400078e00ff */
[----:B------:R-:W-:Y:S01]  /*0620*/  IMAD.MOV.U32 R23, RZ, RZ, -0x1 ;  /* 0xffffffffff177424 */ /* 0x000fe200078e00ff */
[----:B------:R-:W-:-:S13]  /*0630*/  ISETP.GE.U32.AND.EX P0, PT, R17, UR5, PT, P0 ;  /* 0x0000000511007c0c */ /* 0x000fda000bf06100 */
[----:B------:R-:W-:Y:S05]  /*0640*/  @P0 BRA `(.L_x_4) ;  /* 0x0000000400540947 */ /* 0x000fea0003800000 */
[----:B------:R-:W0:Y:S01]  /*0650*/  LDC.64 R14, c[0x0][0x628] ;  /* 0x00018a00ff0e7b82 */ /* 0x000e220000000a00 */
[----:B------:R-:W-:Y:S02]  /*0660*/  IMAD.MOV.U32 R6, RZ, RZ, R16 ;  /* 0x000000ffff067224 */ /* 0x000fe400078e0010 */
[----:B------:R-:W-:-:S05]  /*0670*/  IMAD.MOV.U32 R7, RZ, RZ, R17 ;  /* 0x000000ffff077224 */ /* 0x000fca00078e0011 */
[----:B------:R-:W1:Y:S08]  /*0680*/  LDC R0, c[0x0][0x630] ;  /* 0x00018c00ff007b82 */ /* 0x000e700000000800 */
[----:B------:R-:W2:Y:S01]  /*0690*/  LDC.64 R20, c[0x0][0x620] ;  /* 0x00018800ff147b82 */ /* 0x000ea20000000a00 */
[----:B0-----:R-:W-:-:S04]  /*06a0*/  ISETP.NE.U32.AND P0, PT, R14, RZ, PT ;  /* 0x000000ff0e00720c */ /* 0x001fc80003f05070 */
[----:B------:R-:W-:-:S13]  /*06b0*/  ISETP.NE.AND.EX P0, PT, R15, RZ, PT, P0 ;  /* 0x000000ff0f00720c */ /* 0x000fda0003f05300 */
[----:B-12---:R-:W-:Y:S05]  /*06c0*/  @!P0 BRA `(.L_x_5) ;  /* 0x0000000000288947 */ /* 0x006fea0003800000 */
[----:B------:R-:W0:Y:S02]  /*06d0*/  LDC R11, c[0x0][0x634] ;  /* 0x00018d00ff0b7b82 */ /* 0x000e240000000800 */
[----:B0-----:R-:W-:-:S05]  /*06e0*/  IADD3 R11, P0, R16, R11, RZ ;  /* 0x0000000b100b7210 */ /* 0x001fca0007f1e0ff */
[----:B------:R-:W-:-:S04]  /*06f0*/  IMAD.X R13, RZ, RZ, R17, P0 ;  /* 0x000000ffff0d7224 */ /* 0x000fc800000e0611 */
[----:B------:R-:W-:-:S04]  /*0700*/  IMAD.WIDE.U32 R6, R13, R14, RZ ;  /* 0x0000000e0d067225 */ /* 0x000fc800078e00ff */
[----:B------:R-:W-:-:S04]  /*0710*/  IMAD.WIDE.U32 R8, P0, R11, R15, R6 ;  /* 0x0000000f0b087225 */ /* 0x000fc80007800006 */
[----:B------:R-:W-:-:S04]  /*0720*/  IMAD.WIDE.U32 R6, R11, R14, RZ ;  /* 0x0000000e0b067225 */ /* 0x000fc800078e00ff */
[----:B------:R-:W-:Y:S01]  /*0730*/  IMAD.X R11, RZ, RZ, RZ, P0 ;  /* 0x000000ffff0b7224 */ /* 0x000fe200000e06ff */
[----:B------:R-:W-:Y:S01]  /*0740*/  IADD3 RZ, P0, R7, R8, RZ ;  /* 0x0000000807ff7210 */ /* 0x000fe20007f1e0ff */
[----:B------:R-:W-:-:S04]  /*0750*/  IMAD.MOV.U32 R10, RZ, RZ, R9 ;  /* 0x000000ffff0a7224 */ /* 0x000fc800078e0009 */
[----:B------:R-:W-:-:S08]  /*0760*/  IMAD.WIDE.U32.X R6, R13, R15, R10, P0 ;  /* 0x0000000f0d067225 */ /* 0x000fd000000e040a */
.L_x_5:
[-CC-:B------:R-:W-:Y:S01]  /*0770*/  SHF.R.U64 R23, R6, R0.reuse, R7.reuse ;  /* 0x0000000006177219 */ /* 0x180fe20000001207 */
[----:B------:R-:W0:Y:S01]  /*0780*/  LDC R10, c[0x0][0x618] ;  /* 0x00018600ff0a7b82 */ /* 0x000e220000000800 */
[----:B------:R-:W-:Y:S01]  /*0790*/  SHF.R.U32.HI R5, RZ, R0, R7 ;  /* 0x00000000ff057219 */ /* 0x000fe20000011607 */
[----:B------:R-:W-:Y:S01]  /*07a0*/  ULDC UR4, c[0x0][0x150] ;  /* 0x0000540000047ab9 */ /* 0x000fe20000000800 */
[----:B------:R-:W-:Y:S02]  /*07b0*/  IADD3 R9, P0, RZ, -R23, RZ ;  /* 0x80000017ff097210 */ /* 0x000fe40007f1e0ff */
[----:B------:R-:W-:-:S03]  /*07c0*/  I2FP.F32.U32 R0, R4 ;  /* 0x0000000400007245 */ /* 0x000fc60000201000 */
[----:B------:R-:W1:Y:S01]  /*07d0*/  LDC.64 R28, c[0x0][0x640] ;  /* 0x00019000ff1c7b82 */ /* 0x000e620000000a00 */
[----:B------:R-:W-:Y:S02]  /*07e0*/  IMAD.X R11, RZ, RZ, ~R5, P0 ;  /* 0x000000ffff0b7224 */ /* 0x000fe400000e0e05 */
[----:B------:R-:W-:Y:S01]  /*07f0*/  FMUL R0, R0, UR4 ;  /* 0x0000000400007c20 */ /* 0x000fe20008400000 */
[----:B------:R-:W-:Y:S01]  /*0800*/  IMAD.WIDE.U32 R6, R9, R20, R16 ;  /* 0x0000001409067225 */ /* 0x000fe200078e0010 */
[----:B------:R-:W-:-:S03]  /*0810*/  ULDC UR4, c[0x0][0x154] ;  /* 0x0000550000047ab9 */ /* 0x000fc60000000800 */
[----:B------:R-:W-:Y:S01]  /*0820*/  IMAD R8, R11, R20, RZ ;  /* 0x000000140b087224 */ /* 0x000fe200078e02ff */
[----:B------:R-:W2:Y:S01]  /*0830*/  LDC R5, c[0x0][0x144] ;  /* 0x00005100ff057b82 */ /* 0x000ea20000000800 */
[----:B------:R-:W3:Y:S02]  /*0840*/  F2I.U32.TRUNC.NTZ R0, R0 ;  /* 0x0000000000007305 */ /* 0x000ee4000020f000 */
[----:B------:R-:W-:-:S04]  /*0850*/  IMAD R9, R9, R21, R8 ;  /* 0x0000001509097224 */ /* 0x000fc800078e0208 */
[----:B------:R-:W-:Y:S01]  /*0860*/  IMAD.IADD R7, R7, 0x1, R9 ;  /* 0x0000000107077824 */ /* 0x000fe200078e0209 */
[----:B------:R-:W4:Y:S01]  /*0870*/  LDC R12, c[0x0][0x608] ;  /* 0x00018200ff0c7b82 */ /* 0x000f220000000800 */
[----:B------:R-:W-:-:S03]  /*0880*/  IMAD.MOV.U32 R9, RZ, RZ, -0x1 ;  /* 0xffffffffff097424 */ /* 0x000fc600078e00ff */
[-CC-:B0-----:R-:W-:Y:S02]  /*0890*/  SHF.R.U64 R20, R6, R10.reuse, R7.reuse ;  /* 0x0000000a06147219 */ /* 0x181fe40000001207 */
[----:B------:R-:W-:Y:S02]  /*08a0*/  I2FP.F32.U32 R6, R3 ;  /* 0x0000000300067245 */ /* 0x000fe40000201000 */
[----:B------:R-:W0:Y:S01]  /*08b0*/  LDC R26, c[0x0][0x658] ;  /* 0x00019600ff1a7b82 */ /* 0x000e220000000800 */
[----:B-1----:R-:W-:Y:S01]  /*08c0*/  ISETP.NE.U32.AND P0, PT, R28, RZ, PT ;  /* 0x000000ff1c00720c */ /* 0x002fe20003f05070 */
[----:B---3--:R-:W-:Y:S01]  /*08d0*/  IMAD.MOV R8, RZ, RZ, -R0 ;  /* 0x000000ffff087224 */ /* 0x008fe200078e0a00 */
[----:B------:R-:W-:Y:S01]  /*08e0*/  SHF.R.U32.HI R7, RZ, R10, R7 ;  /* 0x0000000aff077219 */ /* 0x000fe20000011607 */
[----:B------:R-:W-:Y:S01]  /*08f0*/  FMUL R6, R6, UR4 ;  /* 0x0000000406067c20 */ /* 0x000fe20008400000 */
[----:B------:R-:W-:-:S03]  /*0900*/  ISETP.NE.AND.EX P0, PT, R29, RZ, PT, P0 ;  /* 0x000000ff1d00720c */ /* 0x000fc60003f05300 */
[----:B------:R-:W1:Y:S01]  /*0910*/  LDC R14, c[0x0][0x148] ;  /* 0x00005200ff0e7b82 */ /* 0x000e620000000800 */
[----:B--2---:R-:W-:-:S07]  /*0920*/  IMAD R0, R5, R8, R4 ;  /* 0x0000000805007224 */ /* 0x004fce00078e0204 */
[----:B------:R-:W2:Y:S01]  /*0930*/  LDC R24, c[0x0][0x600] ;  /* 0x00018000ff187b82 */ /* 0x000ea20000000800 */
[-CC-:B----4-:R-:W-:Y:S02]  /*0940*/  SHF.R.U64 R30, R20, R12.reuse, R7.reuse ;  /* 0x0000000c141e7219 */ /* 0x190fe40000001207 */
[----:B------:R-:W-:Y:S01]  /*0950*/  SHF.R.U32.HI R5, RZ, R12, R7 ;  /* 0x0000000cff057219 */ /* 0x000fe20000011607 */
[----:B------:R-:W-:Y:S01]  /*0960*/  IMAD.MOV.U32 R7, RZ, RZ, 0x1 ;  /* 0x00000001ff077424 */ /* 0x000fe200078e00ff */
[----:B------:R3:W4:Y:S03]  /*0970*/  F2I.U32.TRUNC.NTZ R12, R6 ;  /* 0x00000006000c7305 */ /* 0x000726000020f000 */
[----:B------:R-:W1:Y:S01]  /*0980*/  LDC R15, c[0x0][0x648] ;  /* 0x00019200ff0f7b82 */ /* 0x000e620000000800 */
[-C--:B0-----:R-:W-:Y:S02]  /*0990*/  SHF.L.U32 R4, R9, R26.reuse, RZ ;  /* 0x0000001a09047219 */ /* 0x081fe400000006ff */
[----:B------:R-:W-:-:S02]  /*09a0*/  SHF.R.U64 R32, R30, R26, R5 ;  /* 0x0000001a1e207219 */ /* 0x000fc40000001205 */
[----:B------:R-:W-:Y:S02]  /*09b0*/  LOP3.LUT R11, RZ, R4, RZ, 0x33, !PT ;  /* 0x00000004ff0b7212 */ /* 0x000fe400078e33ff */
[-C--:B------:R-:W-:Y:S01]  /*09c0*/  SHF.R.U32.HI R5, RZ, R26.reuse, R5 ;  /* 0x0000001aff057219 */ /* 0x080fe20000011605 */
[----:B------:R-:W0:Y:S01]  /*09d0*/  LDC R21, c[0x0][0x638] ;  /* 0x00018e00ff157b82 */ /* 0x000e220000000800 */
[----:B------:R-:W-:Y:S01]  /*09e0*/  SHF.L.U32 R10, R7, R26, RZ ;  /* 0x0000001a070a7219 */ /* 0x000fe200000006ff */
[----:B------:R-:W-:-:S06]  /*09f0*/  IMAD.MOV.U32 R4, RZ, RZ, R32 ;  /* 0x000000ffff047224 */ /* 0x000fcc00078e0020 */
[----:B------:R-:W0:Y:S01]  /*0a00*/  LDC R153, c[0x0][0x610] ;  /* 0x00018400ff997b82 */ /* 0x000e220000000800 */
[----:B---34-:R-:W-:Y:S05]  /*0a10*/  @!P0 BRA `(.L_x_6) ;  /* 0x0000000000288947 */ /* 0x018fea0003800000 */
[----:B------:R-:W3:Y:S02]  /*0a20*/  LDC R9, c[0x0][0x64c] ;  /* 0x00019300ff097b82 */ /* 0x000ee40000000800 */
[----:B---3--:R-:W-:-:S05]  /*0a30*/  IADD3 R9, P0, R32, R9, RZ ;  /* 0x0000000920097210 */ /* 0x008fca0007f1e0ff */
        /* <DEDUP_REMOVED lines=8> */
.L_x_6:
[----:B-1----:R-:W-:Y:S01]  /*0ac0*/  SHF.R.U64 R4, R4, R15, R5 ;  /* 0x0000000f04047219 */ /* 0x002fe20000001205 */
[----:B--2---:R-:W-:Y:S01]  /*0ad0*/  VIADD R5, R24, 0xffffffff ;  /* 0xffffffff18057836 */ /* 0x004fe20000000000 */
[----:B------:R-:W-:Y:S01]  /*0ae0*/  LOP3.LUT R11, R30, R11, RZ, 0xc0, !PT ;  /* 0x0000000b1e0b7212 */ /* 0x000fe200078ec0ff */
[----:B------:R-:W-:Y:S02]  /*0af0*/  IMAD.MOV R12, RZ, RZ, -R12 ;  /* 0x000000ffff0c7224 */ /* 0x000fe400078e0a0c */
[----:B------:R-:W-:Y:S02]  /*0b00*/  IMAD.MOV R6, RZ, RZ, -R4 ;  /* 0x000000ffff067224 */ /* 0x000fe400078e0a04 */
[----:B------:R-:W-:Y:S01]  /*0b10*/  IMAD R11, R10, R4, R11 ;  /* 0x000000040a0b7224 */ /* 0x000fe200078e020b */
[----:B------:R-:W-:Y:S01]  /*0b20*/  LOP3.LUT R4, R20, R5, RZ, 0xc0, !PT ;  /* 0x0000000514047212 */ /* 0x000fe200078ec0ff */
[----:B------:R-:W-:Y:S02]  /*0b30*/  @P3 IMAD R0, R14, R12, R3 ;  /* 0x0000000c0e003224 */ /* 0x000fe400078e0203 */
[----:B0-----:R-:W-:-:S02]  /*0b40*/  IMAD R3, R6, R21, R32 ;  /* 0x0000001506037224 */ /* 0x001fc400078e0220 */
[----:B------:R-:W-:Y:S02]  /*0b50*/  IMAD R153, R11, R153, R0 ;  /* 0x000000990b997224 */ /* 0x000fe400078e0200 */
[----:B------:R-:W-:Y:S02]  /*0b60*/  IMAD R4, R3, R24, R4 ;  /* 0x0000001803047224 */ /* 0x000fe400078e0204 */
[----:B------:R-:W-:-:S03]  /*0b70*/  IMAD.MOV.U32 R0, RZ, RZ, 0x1 ;  /* 0x00000001ff007424 */ /* 0x000fc600078e00ff */
[----:B------:R-:W-:Y:S02]  /*0b80*/  SEL R152, R4, R153, !P3 ;  /* 0x0000009904987207 */ /* 0x000fe40005800000 */
[----:B------:R-:W-:-:S07]  /*0b90*/  SEL R153, R153, R4, !P3 ;  /* 0x0000000499997207 */ /* 0x000fce0005800000 */
.L_x_4:
[----:B------:R-:W-:-:S08]  /*0ba0*/  NOP ;  /* 0x0000000000007918 */ /* 0x000fd00000000000 */
[----:B------:R-:W0:Y:S02]  /*0bb0*/  USETMAXREG.TRY_ALLOC.CTAPOOL UP0, 0xe8 ;  /* 0x000000e8000079c8 */ /* 0x000e240008000600 */
[----:B0-----:R-:W-:-:S13]  /*0bc0*/  PLOP3.LUT P0, PT, PT, PT, UP0, 0x80, 0x0 ;  /* 0x000000000000781c */ /* 0x001fda0003f0f008 */
[----:B------:R-:W-:Y:S05]  /*0bd0*/  @!P0 BRA `(.L_x_4) ;  /* 0xfffffffc00f08947 */ /* 0x000fea000383ffff */
[----:B------:R-:W-:Y:S01]  /*0be0*/  ULDC.64 UR4, c[0x0][0x598] ;  /* 0x0001660000047ab9 */ /* 0x000fe20000000a00 */
[----:B------:R-:W-:Y:S01]  /*0bf0*/  ULDC.64 UR36, c[0x0][0x208] ;  /* 0x0000820000247ab9 */ /* 0x000fe20000000a00 */
[----:B------:R-:W-:-:S04]  /*0c00*/  ISETP.NE.U32.AND P0, PT, RZ, UR4, PT ;  /* 0x00000004ff007c0c */ /* 0x000fc8000bf05070 */
[----:B------:R-:W-:-:S13]  /*0c10*/  ISETP.NE.AND.EX P0, PT, RZ, UR5, PT, P0 ;  /* 0x00000005ff007c0c */ /* 0x000fda000bf05300 */
[----:B------:R-:W-:Y:S05]  /*0c20*/  @!P0 BRA `(.L_x_7) ;  /* 0x00000000001c8947 */ /* 0x000fea0003800000 */
[----:B------:R-:W0:Y:S02]  /*0c30*/  LDC.64 R4, c[0x0][0x598] ;  /* 0x00016600ff047b82 */ /* 0x000e240000000a00 */
[----:B0-----:R-:W2:Y:S02]  /*0c40*/  LDG.E.64 R4, desc[UR36][R4.64] ;  /* 0x0000002404047981 */ /* 0x001ea4000c1e1b00 */
[----:B--2---:R-:W-:-:S04]  /*0c50*/  ISETP.NE.U32.AND P0, PT, R4, RZ, PT ;  /* 0x000000ff0400720c */ /* 0x004fc80003f05070 */
[----:B------:R-:W-:-:S13]  /*0c60*/  ISETP.NE.AND.EX P0, PT, R5, RZ, PT, P0 ;  /* 0x000000ff0500720c */ /* 0x000fda0003f05300 */
[----:B------:R-:W-:Y:S05]  /*0c70*/  @!P0 BRA `(.L_x_7) ;  /* 0x0000000000088947 */ /* 0x000fea0003800000 */
[----:B------:R0:W5:Y:S01]  /*0c80*/  LD.E R154, desc[UR36][R4.64] ;  /* 0x00000024049a7980 */ /* 0x000162000c101900 */
[----:B------:R-:W-:Y:S05]  /*0c90*/  BRA `(.L_x_8) ;  /* 0x0000000000247947 */ /* 0x000fea0003800000 */
.L_x_7:
[----:B------:R-:W-:Y:S02]  /*0ca0*/  ULDC.64 UR4, c[0x0][0x588] ;  /* 0x0001620000047ab9 */ /* 0x000fe40000000a00 */
[----:B------:R-:W-:-:S04]  /*0cb0*/  ISETP.NE.U32.AND P0, PT, RZ, UR4, PT ;  /* 0x00000004ff007c0c */ /* 0x000fc8000bf05070 */
[----:B------:R-:W-:-:S13]  /*0cc0*/  ISETP.NE.AND.EX P0, PT, RZ, UR5, PT, P0 ;  /* 0x00000005ff007c0c */ /* 0x000fda000bf05300 */
[----:B------:R-:W-:Y:S05]  /*0cd0*/  @!P0 BRA `(.L_x_9) ;  /* 0x00000000000c8947 */ /* 0x000fea0003800000 */
[----:B------:R-:W0:Y:S02]  /*0ce0*/  LDC.64 R154, c[0x0][0x588] ;  /* 0x00016200ff9a7b82 */ /* 0x000e240000000a00 */
[----:B0-----:R1:W5:Y:S01]  /*0cf0*/  LDG.E R154, desc[UR36][R154.64] ;  /* 0x000000249a9a7981 */ /* 0x001362000c1e1900 */
[----:B------:R-:W-:Y:S05]  /*0d00*/  BRA `(.L_x_8) ;  /* 0x0000000000087947 */ /* 0x000fea0003800000 */
.L_x_9:
[----:B------:R-:W-:Y:S02]  /*0d10*/  ULDC UR4, c[0x0][0x580] ;  /* 0x0001600000047ab9 */ /* 0x000fe40000000800 */
[----:B------:R-:W-:-:S07]  /*0d20*/  IMAD.U32 R154, RZ, RZ, UR4 ;  /* 0x00000004ff9a7e24 */ /* 0x000fce000f8e00ff */
.L_x_8:
[----:B------:R-:W-:Y:S02]  /*0d30*/  ULDC.64 UR4, c[0x0][0x5a0] ;  /* 0x0001680000047ab9 */ /* 0x000fe40000000a00 */
[----:B------:R-:W-:-:S04]  /*0d40*/  ISETP.NE.U32.AND P0, PT, RZ, UR4, PT ;  /* 0x00000004ff007c0c */ /* 0x000fc8000bf05070 */
[----:B------:R-:W-:-:S13]  /*0d50*/  ISETP.NE.AND.EX P0, PT, RZ, UR5, PT, P0 ;  /* 0x00000005ff007c0c */ /* 0x000fda000bf05300 */
[----:B------:R-:W-:Y:S05]  /*0d60*/  @!P0 BRA `(.L_x_10) ;  /* 0x00000000001c8947 */ /* 0x000fea0003800000 */
[----:B0-----:R-:W0:Y:S02]  /*0d70*/  LDC.64 R4, c[0x0][0x5a0] ;  /* 0x00016800ff047b82 */ /* 0x001e240000000a00 */
[----:B0-----:R-:W2:Y:S02]  /*0d80*/  LDG.E.64 R4, desc[UR36][R4.64] ;  /* 0x0000002404047981 */ /* 0x001ea4000c1e1b00 */
[----:B--2---:R-:W-:-:S04]  /*0d90*/  ISETP.NE.U32.AND P0, PT, R4, RZ, PT ;  /* 0x000000ff0400720c */ /* 0x004fc80003f05070 */
[----:B------:R-:W-:-:S13]  /*0da0*/  ISETP.NE.AND.EX P0, PT, R5, RZ, PT, P0 ;  /* 0x000000ff0500720c */ /* 0x000fda0003f05300 */
[----:B------:R-:W-:Y:S05]  /*0db0*/  @!P0 BRA `(.L_x_10) ;  /* 0x0000000000088947 */ /* 0x000fea0003800000 */
[----:B-1----:R0:W5:Y:S01]  /*0dc0*/  LD.E R155, desc[UR36][R4.64] ;  /* 0x00000024049b7980 */ /* 0x002162000c101900 */
[----:B------:R-:W-:Y:S05]  /*0dd0*/  BRA `(.L_x_11) ;  /* 0x0000000000247947 */ /* 0x000fea0003800000 */
.L_x_10:
[----:B------:R-:W-:Y:S02]  /*0de0*/  ULDC.64 UR4, c[0x0][0x590] ;  /* 0x0001640000047ab9 */ /* 0x000fe40000000a00 */
[----:B------:R-:W-:-:S04]  /*0df0*/  ISETP.NE.U32.AND P0, PT, RZ, UR4, PT ;  /* 0x00000004ff007c0c */ /* 0x000fc8000bf05070 */
[----:B------:R-:W-:-:S13]  /*0e00*/  ISETP.NE.AND.EX P0, PT, RZ, UR5, PT, P0 ;  /* 0x00000005ff007c0c */ /* 0x000fda000bf05300 */
[----:B------:R-:W-:Y:S05]  /*0e10*/  @!P0 BRA `(.L_x_12) ;  /* 0x00000000000c8947 */ /* 0x000fea0003800000 */
[----:B0-----:R-:W1:Y:S02]  /*0e20*/  LDC.64 R4, c[0x0][0x590] ;  /* 0x00016400ff047b82 */ /* 0x001e640000000a00 */
[----:B-1----:R1:W5:Y:S01]  /*0e30*/  LDG.E R155, desc[UR36][R4.64] ;  /* 0x00000024049b7981 */ /* 0x002362000c1e1900 */
[----:B------:R-:W-:Y:S05]  /*0e40*/  BRA `(.L_x_11) ;  /* 0x0000000000087947 */ /* 0x000fea0003800000 */
.L_x_12:
[----:B------:R-:W-:Y:S02]  /*0e50*/  ULDC UR4, c[0x0][0x584] ;  /* 0x0001610000047ab9 */ /* 0x000fe40000000800 */
[----:B-1----:R-:W-:-:S07]  /*0e60*/  IMAD.U32 R155, RZ, RZ, UR4 ;  /* 0x00000004ff9b7e24 */ /* 0x002fce000f8e00ff */
.L_x_11:
[----:B------:R-:W-:-:S13]  /*0e70*/  LOP3.LUT P0, RZ, R0, 0xff, RZ, 0xc0, !PT ;  /* 0x000000ff00ff7812 */ /* 0x000fda000780c0ff */
[----:B------:R-:W-:Y:S05]  /*0e80*/  @!P0 EXIT ;  /* 0x000000000000894d */ /* 0x000fea0003800000 */
[----:B------:R-:W-:Y:S01]  /*0e90*/  ULDC UR4, c[0x0][0x28c] ;  /* 0x0000a30000047ab9 */ /* 0x000fe20000000800 */
[----:B------:R-:W-:Y:S01]  /*0ea0*/  LOP3.LUT R160, R19, 0x1, RZ, 0xfc, !PT ;  /* 0x0000000113a07812 */ /* 0x000fe200078efcff */
[----:B------:R-:W-:Y:S01]  /*0eb0*/  UIADD3 UR4, UR4, 0x3f, URZ ;  /* 0x0000003f04047890 */ /* 0x000fe2000fffe03f */
[----:B------:R-:W-:Y:S01]  /*0ec0*/  UMOV UR38, URZ ;  /* 0x0000003f00267c82 */ /* 0x000fe20008000000 */
[----:B------:R-:W-:Y:S02]  /*0ed0*/  UMOV UR39, URZ ;  /* 0x0000003f00277c82 */ /* 0x000fe40008000000 */
[----:B------:R-:W-:-:S04]  /*0ee0*/  USHF.R.S32.HI UR5, URZ, 0x1f, UR4 ;  /* 0x0000001f3f057899 */ /* 0x000fc80008011404 */
[----:B------:R-:W-:-:S04]  /*0ef0*/  ULEA.HI UR5, UR5, UR4, URZ, 0x6 ;  /* 0x0000000405057291 */ /* 0x000fc8000f8f303f */
[----:B------:R-:W-:-:S12]  /*0f00*/  USHF.R.S32.HI UR40, URZ, 0x6, UR5 ;  /* 0x000000063f287899 */ /* 0x000fd80008011405 */
.L_x_286:
[----:B------:R-:W-:Y:S01]  /*0f10*/  LOP3.LUT R0, R18, 0x80, RZ, 0xc0, !PT ;  /* 0x0000008012007812 */ /* 0x000fe200078ec0ff */
[----:B--2---:R-:W2:Y:S01]  /*0f20*/  S2UR UR7, SR_CgaCtaId ;  /* 0x00000000000779c3 */ /* 0x004ea20000008800 */
[----:B------:R-:W-:Y:S02]  /*0f30*/  UMOV UR6, 0x400 ;  /* 0x0000040000067882 */ /* 0x000fe40000000000 */
[----:B------:R-:W-:-:S06]  /*0f40*/  SHF.R.U32.HI R0, RZ, 0x7, R0 ;  /* 0x00000007ff007819 */ /* 0x000fcc0000011600 */
[----:B---3--:R-:W3:Y:S01]  /*0f50*/  SHFL.IDX PT, R0, R0, RZ, 0x1f ;  /* 0x00001fff00007589 */ /* 0x008ee200000e0000 */
[----:B--2---:R-:W-:Y:S01]  /*0f60*/  ULEA UR42, UR7, UR6, 0x18 ;  /* 0x00000006072a7291 */ /* 0x004fe2000f8ec03f */
[----:B---3--:R-:W-:-:S13]  /*0f70*/  R2UR UR4, R0 ;  /* 0x00000000000472ca */ /* 0x008fda00000e0000 */
[----:B------:R-:W-:-:S04]  /*0f80*/  ULEA.HI UR5, UR4, UR4, URZ, 0x1 ;  /* 0x0000000404057291 */ /* 0x000fc8000f8f083f */
[----:B------:R-:W-:-:S04]  /*0f90*/  ULOP3.LUT UR5, UR5, 0x7fffe, URZ, 0xc0, !UPT ;  /* 0x0007fffe05057892 */ /* 0x000fc8000f8ec03f */
[----:B------:R-:W-:-:S03]  /*0fa0*/  UIADD3 UR5, UR4, -UR5, URZ ;  /* 0x8000000504057290 */ /* 0x000fc6000fffe03f */
[----:B------:R-:W-:Y:S01]  /*0fb0*/  ULDC UR4, c[0x0][0x28c] ;  /* 0x0000a30000047ab9 */ /* 0x000fe20000000800 */
[----:B------:R-:W-:Y:S01]  /*0fc0*/  ULEA UR5, UR5, UR42, 0xd ;  /* 0x0000002a05057291 */ /* 0x000fe2000f8e683f */
[----:B------:R-:W-:-:S03]  /*0fd0*/  ISETP.LT.AND P0, PT, RZ, UR4, PT ;  /* 0x00000004ff007c0c */ /* 0x000fc6000bf01270 */
[----:B------:R-:W-:-:S04]  /*0fe0*/  UIADD3 UR5, UR5, 0x100, URZ ;  /* 0x0000010005057890 */ /* 0x000fc8000fffe03f */
[----:B------:R-:W-:-:S04]  /*0ff0*/  USHF.R.U32.HI UR5, URZ, 0x4, UR5 ;  /* 0x000000043f057899 */ /* 0x000fc80008011605 */
[----:B------:R-:W-:Y:S02]  /*1000*/  ULOP3.LUT UR41, UR5, 0x3fff, URZ, 0xc0, !UPT ;  /* 0x00003fff05297892 */ /* 0x000fe4000f8ec03f */
[----:B-1--4-:R-:W-:Y:S10]  /*1010*/  @P0 BRA `(.L_x_13) ;  /* 0x0000000000400947 */ /* 0x012ff40003800000 */
[----:B------:R-:W-:Y:S01]  /*1020*/  MOV R0, 0x0 ;  /* 0x0000000000007802 */ /* 0x000fe20000000f00 */
[----:B------:R-:W-:Y:S01]  /*1030*/  ULDC.64 UR4, c[0x4][0x68] ;  /* 0x01001a0000047ab9 */ /* 0x000fe20000000a00 */
[----:B------:R-:W-:Y:S01]  /*1040*/  ULDC.64 UR6, c[0x4][0x8] ;  /* 0x0100020000067ab9 */ /* 0x000fe20000000a00 */
[----:B01----:R-:W-:Y:S01]  /*1050*/  IMAD.U32 R4, RZ, RZ, UR4 ;  /* 0x00000004ff047e24 */ /* 0x003fe2000f8e00ff */
[----:B------:R0:W1:Y:S01]  /*1060*/  LDC.64 R14, c[0x4][R0] ;  /* 0x01000000000e7b82 */ /* 0x0000620000000a00 */
[----:B------:R-:W-:Y:S01]  /*1070*/  IMAD.U32 R5, RZ, RZ, UR5 ;  /* 0x00000005ff057e24 */ /* 0x000fe2000f8e00ff */
[----:B------:R-:W-:Y:S01]  /*1080*/  ULDC.64 UR4, c[0x4][0x70] ;  /* 0x01001c0000047ab9 */ /* 0x000fe20000000a00 */
[----:B------:R-:W-:Y:S02]  /*1090*/  IMAD.U32 R10, RZ, RZ, UR6 ;  /* 0x00000006ff0a7e24 */ /* 0x000fe4000f8e00ff */
[----:B------:R-:W-:Y:S02]  /*10a0*/  IMAD.U32 R6, RZ, RZ, UR4 ;  /* 0x00000004ff067e24 */ /* 0x000fe4000f8e00ff */
[----:B------:R-:W-:-:S02]  /*10b0*/  IMAD.U32 R7, RZ, RZ, UR5 ;  /* 0x00000005ff077e24 */ /* 0x000fc4000f8e00ff */
[----:B------:R-:W-:Y:S02]  /*10c0*/  IMAD.U32 R11, RZ, RZ, UR7 ;  /* 0x00000007ff0b7e24 */ /* 0x000fe4000f8e00ff */
[----:B------:R-:W-:Y:S02]  /*10d0*/  IMAD.MOV.U32 R8, RZ, RZ, 0x1e1 ;  /* 0x000001e1ff087424 */ /* 0x000fe400078e00ff */
[----:B------:R-:W-:Y:S02]  /*10e0*/  IMAD.MOV.U32 R12, RZ, RZ, 0x1 ;  /* 0x00000001ff0c7424 */ /* 0x000fe400078e00ff */
[----:B0-----:R-:W-:-:S07]  /*10f0*/  IMAD.MOV.U32 R13, RZ, RZ, RZ ;  /* 0x000000ffff0d7224 */ /* 0x001fce00078e00ff */
[----:B------:R-:W-:-:S07]  /*1100*/  LEPC R20, `(.L_x_13) ;  /* 0x000000001014794e */ /* 0x000fce0000000000 */
[----:B-1---5:R-:W-:Y:S05]  /*1110*/  CALL.ABS.NOINC R14 ;  /* 0x000000000e007343 */ /* 0x022fea0003c00000 */
.L_x_13:
[----:B------:R-:W-:-:S13]  /*1120*/  ISETP.NE.AND P0, PT, R160, 0x3, PT ;  /* 0x00000003a000780c */ /* 0x000fda0003f05270 */
[----:B------:R-:W-:Y:S05]  /*1130*/  @!P0 BRA `(.L_x_14) ;  /* 0x0000000000048947 */ /* 0x000fea0003800000 */
[----:B------:R-:W-:Y:S01]  /*1140*/  BPT.TRAP 0x1 ;  /* 0x000000040000795c */ /* 0x000fe20000300000 */
.L_x_14:
[----:B------:R-:W-:Y:S02]  /*1150*/  IMAD.U32 R3, RZ, RZ, UR39 ;  /* 0x00000027ff037e24 */ /* 0x000fe4000f8e00ff */
[----:B------:R-:W-:-:S03]  /*1160*/  IMAD.U32 R0, RZ, RZ, UR38 ;  /* 0x00000026ff007e24 */ /* 0x000fc6000f8e00ff */
[----:B------:R-:W-:Y:S02]  /*1170*/  LEA R3, R3, UR42, 0x3 ;  /* 0x0000002a03037c11 */ /* 0x000fe4000f8e18ff */
[----:B------:R-:W-:-:S04]  /*1180*/  SHF.L.U32 R0, R0, 0x1f, RZ ;  /* 0x0000001f00007819 */ /* 0x000fc800000006ff */
[----:B------:R2:W3:Y:S01]  /*1190*/  SYNCS.PHASECHK.TRANS64.TRYWAIT P1, [R3+URZ], R0 ;  /* 0x00000000030075a7 */ /* 0x0004e2000802017f */
[----:B------:R-:W-:Y:S05]  /*11a0*/  @!P0 BRA `(.L_x_15) ;  /* 0x0000000000048947 */ /* 0x000fea0003800000 */
[----:B------:R-:W-:Y:S01]  /*11b0*/  BPT.TRAP 0x1 ;  /* 0x000000040000795c */ /* 0x000fe20000300000 */
.L_x_15:
[----:B---3--:R-:W-:Y:S05]  /*11c0*/  @P1 BRA `(.L_x_16) ;  /* 0x0000000000081947 */ /* 0x008fea0003800000 */
[----:B------:R-:W3:Y:S02]  /*11d0*/  SYNCS.PHASECHK.TRANS64.TRYWAIT P1, [R3+URZ], R0 ;  /* 0x00000000030075a7 */ /* 0x000ee4000802017f */
[----:B---3--:R-:W-:Y:S05]  /*11e0*/  @!P1 BRA `(.L_x_17) ;  /* 0x000000a400f09947 */ /* 0x008fea0003800000 */
.L_x_16:
[----:B------:R-:W-:-:S04]  /*11f0*/  UISETP.LT.AND UP0, UPT, UR40, 0x1, UPT ;  /* 0x000000012800788c */ /* 0x000fc8000bf01270 */
[----:B------:R-:W-:-:S04]  /*1200*/  USEL UR4, UR40, 0x1, UP0 ;  /* 0x0000000128047887 */ /* 0x000fc80008000000 */
[----:B------:R-:W-:-:S06]  /*1210*/  UIADD3 UR4, UR40, -UR4, URZ ;  /* 0x8000000428047290 */ /* 0x000fcc000fffe03f */
[----:B--23--:R-:W-:Y:S01]  /*1220*/  IMAD.U32 R0, RZ, RZ, UR4 ;  /* 0x00000004ff007e24 */ /* 0x00cfe2000f8e00ff */
[----:B------:R-:W-:Y:S05]  /*1230*/  WARPSYNC.ALL ;  /* 0x0000000000007948 */ /* 0x000fea0003800000 */
[----:B------:R-:W-:Y:S01]  /*1240*/  ISETP.GE.AND P1, PT, R0, 0x1, PT ;  /* 0x000000010000780c */ /* 0x000fe20003f26270 */
[----:B------:R-:W-:Y:S01]  /*1250*/  UIADD3 UR4, UR42, 0x18100, URZ ;  /* 0x000181002a047890 */ /* 0x000fe2000fffe03f */
[----:B------:R-:W-:Y:S01]  /*1260*/  WARPGROUP.ARRIVE ;  /* 0x00000000000079c5 */ /* 0x000fe20000000000 */
[----:B------:R-:W-:Y:S01]  /*1270*/  UMOV UR9, 0x40000040 ;  /* 0x4000004000097882 */ /* 0x000fe20000000000 */
[----:B------:R-:W-:Y:S01]  /*1280*/  UMOV UR11, 0x40000040 ;  /* 0x40000040000b7882 */ /* 0x000fe20000000000 */
[----:B------:R-:W-:-:S04]  /*1290*/  USHF.R.U32.HI UR4, URZ, 0x4, UR4 ;  /* 0x000000043f047899 */ /* 0x000fc80008011604 */
[----:B------:R-:W-:Y:S02]  /*12a0*/  ULOP3.LUT UR5, UR4, 0x3fff, URZ, 0xc0, !UPT ;  /* 0x00003fff04057892 */ /* 0x000fe4000f8ec03f */
[----:B------:R-:W-:Y:S02]  /*12b0*/  ULOP3.LUT UR4, UR41, 0x10000, URZ, 0xfc, !UPT ;  /* 0x0001000029047892 */ /* 0x000fe4000f8efc3f */
[----:B------:R-:W-:Y:S02]  /*12c0*/  ULOP3.LUT UR5, UR5, 0x10000, URZ, 0xfc, !UPT ;  /* 0x0001000005057892 */ /* 0x000fe4000f8efc3f */
[----:B------:R-:W-:Y:S02]  /*12d0*/  ULEA UR6, UR39, UR4, 0xb ;  /* 0x0000000427067291 */ /* 0x000fe4000f8e583f */
[----:B------:R-:W-:-:S05]  /*12e0*/  ULEA UR7, UR39, UR5, 0xc ;  /* 0x0000000527077291 */ /* 0x000fca000f8e603f */
[----:B------:R-:W-:Y:S02]  /*12f0*/  UMOV UR8, UR6 ;  /* 0x0000000600087c82 */ /* 0x000fe40008000000 */
[----:B------:R-:W-:Y:S02]  /*1300*/  UMOV UR10, UR7 ;  /* 0x00000007000a7c82 */ /* 0x000fe40008000000 */
[----:B------:R-:W-:Y:S01]  /*1310*/  HGMMA.64x256x8.F32.TF32 R24, gdesc[UR8], RZ, !UPT, gsb0 ;  /* 0x07e00000081879f0 */ /* 0x000fe2000c0028ff */
[----:B------:R-:W-:Y:S02]  /*1320*/  UIADD3 UR8, UR6, 0x2, URZ ;  /* 0x0000000206087890 */ /* 0x000fe4000fffe03f */
[----:B------:R-:W-:Y:S01]  /*1330*/  UIADD3 UR10, UR7, 0x2, URZ ;  /* 0x00000002070a7890 */ /* 0x000fe2000fffe03f */
[----:B------:R-:W-:Y:S01]  /*1340*/  UMOV UR9, 0x40000040 ;  /* 0x4000004000097882 */ /* 0x000fe20000000000 */
[----:B------:R-:W-:Y:S01]  /*1350*/  UMOV UR11, 0x40000040 ;  /* 0x40000040000b7882 */ /* 0x000fe20000000000 */
[----:B------:R-:W-:-:S02]  /*1360*/  WARPGROUP.DEPBAR.LE gsb0, 0x0 ;  /* 0x00008000000079c5 */ /* 0x000fc40000010000 */
[----:B------:R-:W-:-:S15]  /*1370*/  WARPGROUP.ARRIVE ;  /* 0x00000000000079c5 */ /* 0x000fde0000000000 */
[----:B------:R-:W-:-:S05]  /*1380*/  NOP ;  /* 0x0000000000007918 */ /* 0x000fca0000000000 */
[----:B------:R-:W-:Y:S01]  /*1390*/  HGMMA.64x256x8.F32.TF32 R24, gdesc[UR8], R24, gsb0 ;  /* 0x07e00000081879f0 */ /* 0x000fe20008002818 */
[----:B------:R-:W-:Y:S02]  /*13a0*/  UIADD3 UR8, UR6, 0x4, URZ ;  /* 0x0000000406087890 */ /* 0x000fe4000fffe03f */
[----:B------:R-:W-:Y:S01]  /*13b0*/  UIADD3 UR10, UR7, 0x4, URZ ;  /* 0x00000004070a7890 */ /* 0x000fe2000fffe03f */
[----:B------:R-:W-:Y:S01]  /*13c0*/  UMOV UR9, 0x40000040 ;  /* 0x4000004000097882 */ /* 0x000fe20000000000 */
[----:B------:R-:W-:Y:S01]  /*13d0*/  UMOV UR11, 0x40000040 ;  /* 0x40000040000b7882 */ /* 0x000fe20000000000 */
[----:B------:R-:W-:Y:S02]  /*13e0*/  WARPGROUP.DEPBAR.LE gsb0, 0x0 ;  /* 0x00008000000079c5 */ /* 0x000fe40000010000 */
        /* <DEDUP_REMOVED lines=42> */
[----:B------:R-:W-:Y:S03]  /*1690*/  HGMMA.64x256x8.F32.TF32 R24, gdesc[UR8], R24, gsb0 ;  /* 0x07e00000081879f0 */ /* 0x000fe60008002818 */
[----:B------:R-:W-:Y:S02]  /*16a0*/  WARPGROUP.DEPBAR.LE gsb0, 0x0 ;  /* 0x00008000000079c5 */ /* 0x000fe40000010000 */
[----:B------:R-:W-:Y:S05]  /*16b0*/  @!P1 BRA `(.L_x_18) ;  /* 0x0000000400a49947 */ /* 0x000fea0003800000 */
[----:B------:R-:W-:-:S04]  /*16c0*/  UIADD3 UR6, UR39, 0x1, URZ ;  /* 0x0000000127067890 */ /* 0x000fc8000fffe03f */
[----:B------:R-:W-:-:S04]  /*16d0*/  UISETP.NE.AND UP0, UPT, UR6, 0x3, UPT ;  /* 0x000000030600788c */ /* 0x000fc8000bf05270 */
[----:B------:R-:W-:Y:S02]  /*16e0*/  USEL UR7, URZ, 0x1, UP0 ;  /* 0x000000013f077887 */ /* 0x000fe40008000000 */
[----:B------:R-:W-:Y:S02]  /*16f0*/  USEL UR6, UR6, URZ, UP0 ;  /* 0x0000003f06067287 */ /* 0x000fe40008000000 */
[----:B------:R-:W-:-:S06]  /*1700*/  ULOP3.LUT UR7, UR38, UR7, URZ, 0x3c, !UPT ;  /* 0x0000000726077292 */ /* 0x000fcc000f8e3c3f */
[----:B01----:R-:W-:Y:S01]  /*1710*/  IMAD.U32 R5, RZ, RZ, UR7 ;  /* 0x00000007ff057e24 */ /* 0x003fe2000f8e00ff */
[----:B------:R-:W-:-:S06]  /*1720*/  UMOV UR7, UR39 ;  /* 0x0000002700077c82 */ /* 0x000fcc0008000000 */
.L_x_25:
[----:B01----:R-:W-:Y:S05]  /*1730*/  @!P0 BRA `(.L_x_19) ;  /* 0x0000000000048947 */ /* 0x003fea0003800000 */
[----:B------:R-:W-:Y:S01]  /*1740*/  BPT.TRAP 0x1 ;  /* 0x000000040000795c */ /* 0x000fe20000300000 */
.L_x_19:
[----:B------:R-:W0:Y:S01]  /*1750*/  S2UR UR9, SR_CgaCtaId ;  /* 0x00000000000979c3 */ /* 0x000e220000008800 */
[----:B------:R-:W-:Y:S01]  /*1760*/  UMOV UR8, 0x400 ;  /* 0x0000040000087882 */ /* 0x000fe20000000000 */
[----:B------:R-:W-:Y:S01]  /*1770*/  SHF.L.U32 R3, R5, 0x1f, RZ ;  /* 0x0000001f05037819 */ /* 0x000fe200000006ff */
[----:B0-----:R-:W-:-:S04]  /*1780*/  ULEA UR8, UR9, UR8, 0x18 ;  /* 0x0000000809087291 */ /* 0x001fc8000f8ec03f */
[----:B------:R-:W-:-:S09]  /*1790*/  ULEA UR9, UR6, UR8, 0x3 ;  /* 0x0000000806097291 */ /* 0x000fd2000f8e183f */
[----:B------:R0:W1:Y:S01]  /*17a0*/  SYNCS.PHASECHK.TRANS64.TRYWAIT P1, [UR9], R3 ;  /* 0x00000003ff0075a7 */ /* 0x0000620008020149 */
[----:B------:R-:W-:Y:S05]  /*17b0*/  @!P0 BRA `(.L_x_20) ;  /* 0x0000000000048947 */ /* 0x000fea0003800000 */
[----:B------:R-:W-:Y:S01]  /*17c0*/  BPT.TRAP 0x1 ;  /* 0x000000040000795c */ /* 0x000fe20000300000 */
.L_x_20:
[----:B-1----:R-:W-:Y:S05]  /*17d0*/  @P1 BRA `(.L_x_21) ;  /* 0x0000000000081947 */ /* 0x002fea0003800000 */
[----:B------:R-:W1:Y:S02]  /*17e0*/  SYNCS.PHASECHK.TRANS64.TRYWAIT P1, [UR9], R3 ;  /* 0x00000003ff0075a7 */ /* 0x000e640008020149 */
[----:B-1----:R-:W-:Y:S05]  /*17f0*/  @!P1 BRA `(.L_x_22) ;  /* 0x000000a000809947 */ /* 0x002fea0003800000 */
.L_x_21:
[----:B------:R-:W-:Y:S01]  /*1800*/  ULEA UR9, UR6, UR4, 0xb ;  /* 0x0000000406097291 */ /* 0x000fe2000f8e583f */
[----:B------:R-:W-:Y:S01]  /*1810*/  WARPGROUP.ARRIVE ;  /* 0x00000000000079c5 */ /* 0x000fe20000000000 */
[----:B------:R-:W-:Y:S01]  /*1820*/  ULEA UR10, UR6, UR5, 0xc ;  /* 0x00000005060a7291 */ /* 0x000fe2000f8e603f */
[----:B------:R-:W-:Y:S01]  /*1830*/  UMOV UR13, 0x40000040 ;  /* 0x40000040000d7882 */ /* 0x000fe20000000000 */
[----:B------:R-:W-:-:S03]  /*1840*/  UMOV UR15, 0x40000040 ;  /* 0x40000040000f7882 */ /* 0x000fc60000000000 */
[----:B------:R-:W-:Y:S02]  /*1850*/  UMOV UR12, UR9 ;  /* 0x00000009000c7c82 */ /* 0x000fe40008000000 */
[----:B------:R-:W-:Y:S02]  /*1860*/  UMOV UR14, UR10 ;  /* 0x0000000a000e7c82 */ /* 0x000fe40008000000 */
[----:B------:R-:W-:Y:S01]  /*1870*/  HGMMA.64x256x8.F32.TF32 R24, gdesc[UR12], R24, gsb0 ;  /* 0x07e000000c1879f0 */ /* 0x000fe20008002818 */
        /* <DEDUP_REMOVED lines=58> */
[----:B------:R-:W-:Y:S01]  /*1c20*/  BPT.TRAP 0x1 ;  /* 0x000000040000795c */ /* 0x000fe20000300000 */
.L_x_23:
[----:B------:R-:W-:Y:S01]  /*1c30*/  ULEA UR8, UR7, UR8, 0x3 ;  /* 0x0000000807087291 */ /* 0x000fe2000f8e183f */
[----:B------:R-:W-:-:S03]  /*1c40*/  ISETP.GT.U32.AND P1, PT, R19, 0x1, PT ;  /* 0x000000011300780c */ /* 0x000fc60003f24070 */
[----:B------:R-:W-:-:S04]  /*1c50*/  UIADD3 UR8, UR8, 0x18, URZ ;  /* 0x0000001808087890 */ /* 0x000fc8000fffe03f */
[----:B------:R-:W-:-:S09]  /*1c60*/  UPRMT UR8, URZ, 0x654, UR8 ;  /* 0x000006543f087896 */ /* 0x000fd20008000008 */
[----:B------:R-:W-:Y:S01]  /*1c70*/  SYNCS.ARRIVE.TRANS64.RED.A1T0 RZ, [UR8], RZ ;  /* 0x000000ffffff79a7 */ /* 0x000fe20008100408 */
[----:B------:R-:W-:Y:S05]  /*1c80*/  @P1 BRA `(.L_x_24) ;  /* 0x0000000000041947 */ /* 0x000fea0003800000 */
[----:B------:R-:W-:Y:S01]  /*1c90*/  BPT.TRAP 0x1 ;  /* 0x000000040000795c */ /* 0x000fe20000300000 */
.L_x_24:
[----:B------:R-:W-:Y:S01]  /*1ca0*/  UIADD3 UR6, UR6, 0x1, URZ ;  /* 0x0000000106067890 */ /* 0x000fe2000fffe03f */
[C---:B------:R-:W-:Y:S01]  /*1cb0*/  ISETP.GT.AND P1, PT, R0.reuse, 0x1, PT ;  /* 0x000000010000780c */ /* 0x040fe20003f24270 */
[----:B------:R-:W-:Y:S01]  /*1cc0*/  UIADD3 UR7, UR7, 0x1, URZ ;  /* 0x0000000107077890 */ /* 0x000fe2000fffe03f */
[----:B------:R-:W-:Y:S01]  /*1cd0*/  VIADD R0, R0, 0xffffffff ;  /* 0xffffffff00007836 */ /* 0x000fe20000000000 */
[----:B------:R-:W-:Y:S02]  /*1ce0*/  UISETP.NE.AND UP0, UPT, UR6, 0x3, UPT ;  /* 0x000000030600788c */ /* 0x000fe4000bf05270 */
[----:B------:R-:W-:Y:S02]  /*1cf0*/  UISETP.NE.AND UP1, UPT, UR7, 0x3, UPT ;  /* 0x000000030700788c */ /* 0x000fe4000bf25270 */
[----:B------:R-:W-:Y:S02]  /*1d00*/  USEL UR8, URZ, 0x1, UP0 ;  /* 0x000000013f087887 */ /* 0x000fe40008000000 */
[----:B------:R-:W-:-:S02]  /*1d10*/  USEL UR6, UR6, URZ, UP0 ;  /* 0x0000003f06067287 */ /* 0x000fc40008000000 */
[----:B------:R-:W-:Y:S02]  /*1d20*/  USEL UR7, UR7, URZ, UP1 ;  /* 0x0000003f07077287 */ /* 0x000fe40008800000 */
[----:B------:R-:W-:Y:S01]  /*1d30*/  LOP3.LUT R5, R5, UR8, RZ, 0x3c, !PT ;  /* 0x0000000805057c12 */ /* 0x000fe2000f8e3cff */
[----:B------:R-:W-:Y:S09]  /*1d40*/  @P1 BRA `(.L_x_25) ;  /* 0xfffffff800781947 */ /* 0x000ff2000383ffff */
.L_x_18:
[----:B------:R-:W2:Y:S02]  /*1d50*/  LDC R0, c[0x0][0x28c] ;  /* 0x0000a300ff007b82 */ /* 0x000ea40000000800 */
[----:B--2---:R-:W-:-:S13]  /*1d60*/  ISETP.GE.AND P1, PT, R0, 0x1, PT ;  /* 0x000000010000780c */ /* 0x004fda0003f26270 */
[----:B------:R-:W-:Y:S05]  /*1d70*/  @!P1 BRA `(.L_x_26) ;  /* 0x0000000000489947 */ /* 0x000fea0003800000 */
[----:B------:R-:W-:Y:S05]  /*1d80*/  @!P0 BRA `(.L_x_27) ;  /* 0x0000000000048947 */ /* 0x000fea0003800000 */
[----:B------:R-:W-:Y:S01]  /*1d90*/  BPT.TRAP 0x1 ;  /* 0x000000040000795c */ /* 0x000fe20000300000 */
.L_x_27:
[----:B------:R-:W2:Y:S01]  /*1da0*/  S2UR UR7, SR_CgaCtaId ;  /* 0x00000000000779c3 */ /* 0x000ea20000008800 */
[----:B------:R-:W-:Y:S01]  /*1db0*/  UISETP.LT.AND UP0, UPT, UR40, 0x1, UPT ;  /* 0x000000012800788c */ /* 0x000fe2000bf01270 */
[----:B------:R-:W-:-:S03]  /*1dc0*/  ISETP.GT.U32.AND P0, PT, R19, 0x1, PT ;  /* 0x000000011300780c */ /* 0x000fc60003f04070 */
[----:B------:R-:W-:-:S04]  /*1dd0*/  USEL UR6, UR40, 0x1, UP0 ;  /* 0x0000000128067887 */ /* 0x000fc80008000000 */
[----:B------:R-:W-:-:S04]  /*1de0*/  UIADD3 UR6, UR39, UR40, -UR6 ;  /* 0x0000002827067290 */ /* 0x000fc8000fffe806 */
[----:B------:R-:W-:-:S04]  /*1df0*/  UIMAD.WIDE.U32 UR4, UR6, -0x55555555, URZ ;  /* 0xaaaaaaab060478a5 */ /* 0x000fc8000f8e003f */
[----:B------:R-:W-:-:S03]  /*1e00*/  USHF.R.U32.HI UR4, URZ, 0x1, UR5 ;  /* 0x000000013f047899 */ /* 0x000fc60008011605 */
[----:B------:R-:W-:Y:S01]  /*1e10*/  UMOV UR5, 0x400 ;  /* 0x0000040000057882 */ /* 0x000fe20000000000 */
[----:B------:R-:W-:Y:S02]  /*1e20*/  UIMAD UR6, UR4, -0x3, UR6 ;  /* 0xfffffffd040678a4 */ /* 0x000fe4000f8e0206 */
[----:B--2---:R-:W-:-:S04]  /*1e30*/  ULEA UR5, UR7, UR5, 0x18 ;  /* 0x0000000507057291 */ /* 0x004fc8000f8ec03f */
[----:B------:R-:W-:-:S04]  /*1e40*/  ULEA UR6, UR6, UR5, 0x3 ;  /* 0x0000000506067291 */ /* 0x000fc8000f8e183f */
[----:B------:R-:W-:-:S04]  /*1e50*/  UIADD3 UR6, UR6, 0x18, URZ ;  /* 0x0000001806067890 */ /* 0x000fc8000fffe03f */
[----:B------:R-:W-:-:S09]  /*1e60*/  UPRMT UR6, URZ, 0x654, UR6 ;  /* 0x000006543f067896 */ /* 0x000fd20008000006 */
[----:B------:R-:W-:Y:S01]  /*1e70*/  SYNCS.ARRIVE.TRANS64.RED.A1T0 RZ, [UR6], RZ ;  /* 0x000000ffffff79a7 */ /* 0x000fe20008100406 */
[----:B------:R-:W-:Y:S05]  /*1e80*/  @P0 BRA `(.L_x_26) ;  /* 0x0000000000040947 */ /* 0x000fea0003800000 */
[----:B------:R-:W-:Y:S01]  /*1e90*/  BPT.TRAP 0x1 ;  /* 0x000000040000795c */ /* 0x000fe20000300000 */
.L_x_26:
[----:B------:R-:W2:Y:S01]  /*1ea0*/  LDC R7, c[0x0][0x288] ;  /* 0x0000a200ff077b82 */ /* 0x000ea20000000800 */
[----:B01----:R-:W-:Y:S01]  /*1eb0*/  SHF.R.U32.HI R3, RZ, 0x2, R18 ;  /* 0x00000002ff037819 */ /* 0x003fe20000011612 */
[----:B------:R-:W-:Y:S01]  /*1ec0*/  UIADD3 UR39, UR40, UR39, URZ ;  /* 0x0000002728277290 */ /* 0x000fe2000fffe03f */
[C---:B------:R-:W-:Y:S01]  /*1ed0*/  LOP3.LUT R4, R18.reuse, 0x60, RZ, 0xc0, !PT ;  /* 0x0000006012047812 */ /* 0x040fe200078ec0ff */
[----:B------:R-:W-:Y:S01]  /*1ee0*/  ULDC UR7, c[0x0][0x284] ;  /* 0x0000a10000077ab9 */ /* 0x000fe20000000800 */
[----:B------:R-:W-:Y:S01]  /*1ef0*/  LOP3.LUT R3, R3, 0x7, RZ, 0xc0, !PT ;  /* 0x0000000703037812 */ /* 0x000fe200078ec0ff */
[----:B------:R-:W-:Y:S01]  /*1f00*/  UISETP.GT.U32.AND UP0, UPT, UR39, 0x2, UPT ;  /* 0x000000022700788c */ /* 0x000fe2000bf04070 */
[----:B------:R-:W-:Y:S01]  /*1f10*/  SHF.R.U32.HI R10, RZ, 0x1, R4 ;  /* 0x00000001ff0a7819 */ /* 0x000fe20000011604 */
[----:B------:R-:W-:Y:S01]  /*1f20*/  IMAD.SHL.U32 R4, R18, 0x2, RZ ;  /* 0x0000000212047824 */ /* 0x000fe200078e00ff */
[----:B------:R-:W-:Y:S01]  /*1f30*/  LOP3.LUT R0, R22, 0x1, RZ, 0xc0, !PT ;  /* 0x0000000116007812 */ /* 0x000fe200078ec0ff */
[----:B------:R-:W-:Y:S01]  /*1f40*/  UISETP.LT.U32.AND UP0, UPT, UR40, 0x3, UP0 ;  /* 0x000000032800788c */ /* 0x000fe20008701070 */
[----:B------:R-:W-:Y:S01]  /*1f50*/  IADD3 R5, RZ, -R10, -R3 ;  /* 0x8000000aff057210 */ /* 0x000fe20007ffe803 */
[----:B------:R-:W-:Y:S01]  /*1f60*/  UISETP.GE.U32.AND UP1, UPT, UR40, 0x3, UPT ;  /* 0x000000032800788c */ /* 0x000fe2000bf26070 */
[----:B------:R-:W-:Y:S01]  /*1f70*/  LOP3.LUT R9, R4, 0x6, RZ, 0xc0, !PT ;  /* 0x0000000604097812 */ /* 0x000fe200078ec0ff */
[C---:B------:R-:W-:Y:S01]  /*1f80*/  IMAD.SHL.U32 R6, R0.reuse, 0x40, RZ ;  /* 0x0000004000067824 */ /* 0x040fe200078e00ff */
[----:B------:R-:W-:Y:S01]  /*1f90*/  SHF.R.S32.HI R21, RZ, 0x1f, R23 ;  /* 0x0000001fff157819 */ /* 0x000fe20000011417 */
[----:B------:R-:W-:Y:S01]  /*1fa0*/  IMAD R11, R0, -0x40, R5 ;  /* 0xffffffc0000b7824 */ /* 0x000fe200078e0205 */
[----:B------:R-:W-:Y:S01]  /*1fb0*/  LOP3.LUT R0, R18, 0x3, RZ, 0xc0, !PT ;  /* 0x0000000312007812 */ /* 0x000fe200078ec0ff */
[----:B------:R-:W-:Y:S01]  /*1fc0*/  ULDC.64 UR8, c[0x0][0x5d0] ;  /* 0x0001740000087ab9 */ /* 0x000fe20000000a00 */
[----:B------:R-:W-:Y:S01]  /*1fd0*/  PRMT R8, R9, 0x6540, R152 ;  /* 0x0000654009087816 */ /* 0x000fe20000000098 */
[----:B------:R-:W-:Y:S01]  /*1fe0*/  IMAD.SHL.U32 R152, R152, 0x100, RZ ;  /* 0x0000010098987824 */ /* 0x000fe200078e00ff */
[----:B------:R-:W-:Y:S01]  /*1ff0*/  UIMAD.WIDE.U32 UR4, UR39, -0x55555555, URZ ;  /* 0xaaaaaaab270478a5 */ /* 0x000fe2000f8e003f */
[----:B------:R-:W-:Y:S01]  /*2000*/  IMAD R4, R21, UR8, RZ ;  /* 0x0000000815047c24 */ /* 0x000fe2000f8e02ff */
[----:B------:R-:W-:Y:S01]  /*2010*/  USEL UR6, URZ, 0x1, !UP0 ;  /* 0x000000013f067887 */ /* 0x000fe2000c000000 */
[----:B--2---:R-:W-:Y:S01]  /*2020*/  IMAD R13, R0, -0x2, R7 ;  /* 0xfffffffe000d7824 */ /* 0x004fe200078e0207 */
[----:B------:R-:W-:Y:S01]  /*2030*/  ISETP.GE.AND P0, PT, R152, R7, PT ;  /* 0x000000079800720c */ /* 0x000fe20003f06270 */
[C---:B------:R-:W-:Y:S01]  /*2040*/  IMAD.SHL.U32 R0, R153.reuse, 0x80, RZ ;  /* 0x0000008099007824 */ /* 0x040fe200078e00ff */
[----:B------:R-:W-:Y:S01]  /*2050*/  SHF.R.S32.HI R9, RZ, 0x1f, R8 ;  /* 0x0000001fff097819 */ /* 0x000fe20000011408 */
[----:B------:R-:W-:Y:S01]  /*2060*/  USHF.R.U32.HI UR4, URZ, 0x1, UR5 ;  /* 0x000000013f047899 */ /* 0x000fe20008011605 */
[----:B------:R-:W-:Y:S01]  /*2070*/  LOP3.LUT R3, R6, 0x40, R3, 0xe2, !PT ;  /* 0x0000004006037812 */ /* 0x000fe200078ee203 */
[----:B------:R-:W-:Y:S01]  /*2080*/  ULOP3.LUT UR38, UR38, UR6, URZ, 0x3c, !UPT ;  /* 0x0000000626267292 */ /* 0x000fe2000f8e3c3f */
[C---:B------:R-:W-:Y:S01]  /*2090*/  ISETP.GE.OR P0, PT, R0.reuse, UR7, P0 ;  /* 0x0000000700007c0c */ /* 0x040fe20008706670 */
[----:B------:R-:W-:Y:S01]  /*20a0*/  IMAD.WIDE R6, R153, 0x80, RZ ;  /* 0x0000008099067825 */ /* 0x000fe200078e02ff */
[----:B------:R-:W-:Y:S01]  /*20b0*/  UIMAD UR39, UR4, -0x3, UR39 ;  /* 0xfffffffd042778a4 */ /* 0x000fe2000f8e0227 */
[----:B------:R-:W-:Y:S01]  /*20c0*/  IADD3 R0, -R0, UR7, R11 ;  /* 0x0000000700007c10 */ /* 0x000fe2000fffe10b */
[----:B------:R-:W-:Y:S01]  /*20d0*/  @UP1 ULOP3.LUT UR38, UR38, 0x1, UR4, 0x78, !UPT ;  /* 0x0000000126261892 */ /* 0x000fe2000f8e7804 */
[C---:B------:R-:W-:Y:S01]  /*20e0*/  IMAD R15, R23.reuse, UR9, R4 ;  /* 0x00000009170f7c24 */ /* 0x040fe2000f8e0204 */
[----:B------:R-:W-:Y:S01]  /*20f0*/  LOP3.LUT R169, R6, R3, R10, 0xfe, !PT ;  /* 0x0000000306a97212 */ /* 0x000fe200078efe0a */
[----:B------:R-:W-:-:S04]  /*2100*/  IMAD.WIDE.U32 R4, R23, UR8, R8 ;  /* 0x0000000817047c25 */ /* 0x000fc8000f8e0008 */
[----:B------:R-:W-:Y:S02]  /*2110*/  IMAD.IADD R5, R5, 0x1, R15 ;  /* 0x0000000105057824 */ /* 0x000fe400078e020f */
[----:B------:R-:W-:Y:S02]  /*2120*/  IMAD.IADD R3, R13, 0x1, -R152 ;  /* 0x000000010d037824 */ /* 0x000fe400078e0a98 */
[----:B------:R-:W-:Y:S01]  /*2130*/  IMAD.MOV.U32 R153, RZ, RZ, -0x1 ;  /* 0xffffffffff997424 */ /* 0x000fe200078e00ff */
[----:B------:R-:W-:Y:S06]  /*2140*/  @P0 BRA `(.L_x_28) ;  /* 0x0000007800d80947 */ /* 0x000fec0003800000 */
[----:B------:R-:W0:Y:S01]  /*2150*/  LDC.64 R10, c[0x0][0x5c8] ;  /* 0x00017200ff0a7b82 */ /* 0x000e220000000a00 */
[----:B-----5:R-:W-:Y:S01]  /*2160*/  FSETP.NEU.AND P0, PT, R155, RZ, PT ;  /* 0x000000ff9b00720b */ /* 0x020fe20003f0d000 */
[----:B------:R-:W-:Y:S01]  /*2170*/  BSSY B0, `(.L_x_28) ;  /* 0x00007b3000007945 */ /* 0x000fe20003800000 */
[----:B------:R-:W-:-:S04]  /*2180*/  ISETP.GT.AND P1, PT, R3, RZ, PT ;  /* 0x000000ff0300720c */ /* 0x000fc80003f24270 */
[----:B------:R-:W-:Y:S01]  /*2190*/  ISETP.GT.AND P2, PT, R0, RZ, P1 ;  /* 0x000000ff0000720c */ /* 0x000fe20000f44270 */
[-C--:B0-----:R-:W-:Y:S02]  /*21a0*/  IMAD R12, R7, R10.reuse, RZ ;  /* 0x0000000a070c7224 */ /* 0x081fe400078e02ff */
[----:B------:R-:W-:-:S04]  /*21b0*/  IMAD.WIDE.U32 R162, R169, R10, R4 ;  /* 0x0000000aa9a27225 */ /* 0x000fc800078e0004 */
[----:B------:R-:W-:-:S04]  /*21c0*/  IMAD R5, R169, R11, R12 ;  /* 0x0000000ba9057224 */ /* 0x000fc800078e020c */
[----:B------:R-:W-:Y:S01]  /*21d0*/  IMAD.IADD R171, R163, 0x1, R5 ;  /* 0x00000001a3ab7824 */ /* 0x000fe200078e0205 */
[----:B------:R-:W-:Y:S06]  /*21e0*/  @!P0 BRA `(.L_x_29) ;  /* 0x0000005400948947 */ /* 0x000fec0003800000 */
[----:B------:R-:W0:Y:S01]  /*21f0*/  LDC.64 R14, c[0x0][0x5b8] ;  /* 0x00016e00ff0e7b82 */ /* 0x000e220000000a00 */
[----:B------:R-:W-:-:S07]  /*2200*/  ULDC.64 UR4, c[0x0][0x5c0] ;  /* 0x0001700000047ab9 */ /* 0x000fce0000000a00 */
[----:B------:R-:W1:Y:S08]  /*2210*/  LDC.64 R166, c[0x0][0x5b0] ;  /* 0x00016c00ffa67b82 */ /* 0x000e700000000a00 */
[----:B------:R-:W2:Y:S01]  /*2220*/  LDC.64 R12, c[0x0][0x5a8] ;  /* 0x00016a00ff0c7b82 */ /* 0x000ea20000000a00 */
[-C--:B0-----:R-:W-:Y:S02]  /*2230*/  IMAD R4, R21, R14.reuse, RZ ;  /* 0x0000000e15047224 */ /* 0x081fe400078e02ff */
[----:B------:R-:W-:-:S04]  /*2240*/  IMAD.WIDE.U32 R164, R23, R14, R8 ;  /* 0x0000000e17a47225 */ /* 0x000fc800078e0008 */
[----:B------:R-:W-:Y:S02]  /*2250*/  IMAD R161, R23, R15, R4 ;  /* 0x0000000f17a17224 */ /* 0x000fe400078e0204 */
[-C--:B-1----:R-:W-:Y:S02]  /*2260*/  IMAD R6, R7, R166.reuse, RZ ;  /* 0x000000a607067224 */ /* 0x082fe400078e02ff */
[----:B------:R-:W-:Y:S02]  /*2270*/  IMAD.IADD R21, R165, 0x1, R161 ;  /* 0x00000001a5157824 */ /* 0x000fe400078e02a1 */
[----:B------:R-:W-:Y:S02]  /*2280*/  IMAD.MOV.U32 R20, RZ, RZ, R164 ;  /* 0x000000ffff147224 */ /* 0x000fe400078e00a4 */
[C---:B------:R-:W-:Y:S02]  /*2290*/  IMAD R163, R169.reuse, R167, R6 ;  /* 0x000000a7a9a37224 */ /* 0x040fe400078e0206 */
[----:B------:R-:W-:-:S04]  /*22a0*/  IMAD.WIDE.U32 R4, R169, R166, R20 ;  /* 0x000000a6a9047225 */ /* 0x000fc800078e0014 */
[----:B------:R-:W-:Y:S01]  /*22b0*/  IMAD.IADD R5, R5, 0x1, R163 ;  /* 0x0000000105057824 */ /* 0x000fe200078e02a3 */
[----:B--2---:R-:W-:-:S04]  /*22c0*/  LEA R6, P0, R4, R12, 0x2 ;  /* 0x0000000c04067211 */ /* 0x004fc800078010ff */
[----:B------:R-:W-:-:S05]  /*22d0*/  LEA.HI.X R7, R4, R13, R5, 0x2, P0 ;  /* 0x0000000d04077211 */ /* 0x000fca00000f1405 */
[----:B------:R0:W2:Y:S01]  /*22e0*/  @P2 LDG.E.LTC128B R15, desc[UR36][R6.64] ;  /* 0x00000024060f2981 */ /* 0x0000a2000c1e1920 */
[----:B------:R-:W-:Y:S01]  /*22f0*/  IMAD.WIDE.U32 R4, R169, R166, R8 ;  /* 0x000000a6a9047225 */ /* 0x000fe200078e0008 */
[----:B------:R-:W-:Y:S01]  /*2300*/  ISETP.GT.AND P0, PT, R3, 0x1, PT ;  /* 0x000000010300780c */ /* 0x000fe20003f04270 */
[----:B------:R-:W-:Y:S02]  /*2310*/  BSSY B1, `(.L_x_30) ;  /* 0x0000013000017945 */ /* 0x000fe40003800000 */
[----:B------:R-:W-:Y:S02]  /*2320*/  IMAD.IADD R5, R163, 0x1, R5 ;  /* 0x00000001a3057824 */ /* 0x000fe400078e0205 */
[----:B------:R-:W-:Y:S02]  /*2330*/  IMAD.SHL.U32 R158, R166, 0x8, RZ ;  /* 0x00000008a69e7824 */ /* 0x000fe400078e00ff */
[----:B------:R-:W-:Y:S01]  /*2340*/  IMAD.WIDE.U32 R156, R23, R14, R4 ;  /* 0x0000000e179c7225 */ /* 0x000fe200078e0004 */
[----:B------:R-:W-:-:S03]  /*2350*/  LEA R4, P3, R162, UR4, 0x2 ;  /* 0x00000004a2047c11 */ /* 0x000fc6000f8610ff */
[----:B0-----:R-:W-:Y:S01]  /*2360*/  IMAD.IADD R7, R161, 0x1, R157 ;  /* 0x00000001a1077824 */ /* 0x001fe200078e029d */
[----:B------:R-:W-:Y:S02]  /*2370*/  LEA.HI.X R5, R162, UR5, R171, 0x2, P3 ;  /* 0x00000005a2057c11 */ /* 0x000fe400098f14ab */
[----:B------:R-:W-:Y:S02]  /*2380*/  ISETP.GT.AND P3, PT, R0, RZ, P0 ;  /* 0x000000ff0000720c */ /* 0x000fe40000764270 */
[----:B------:R-:W-:-:S04]  /*2390*/  LEA R6, P4, R156, R12, 0x2 ;  /* 0x0000000c9c067211 */ /* 0x000fc800078810ff */
[----:B------:R-:W-:Y:S02]  /*23a0*/  LEA.HI.X R7, R156, R13, R7, 0x2, P4 ;  /* 0x0000000d9c077211 */ /* 0x000fe400020f1407 */
[----:B--2---:R-:W-:-:S05]  /*23b0*/  LOP3.LUT R152, R15, 0xffffe000, RZ, 0xc0, !PT ;  /* 0xffffe0000f987812 */ /* 0x004fca00078ec0ff */
[----:B------:R-:W-:-:S04]  /*23c0*/  FMUL R159, R152, R155 ;  /* 0x0000009b989f7220 */ /* 0x000fc80000400000 */
[----:B------:R-:W-:Y:S01]  /*23d0*/  FFMA R173, R24, R154, R159 ;  /* 0x0000009a18ad7223 */ /* 0x000fe2000000009f */
[----:B------:R-:W-:-:S04]  /*23e0*/  SHF.L.U64.HI R159, R166, 0x3, R167 ;  /* 0x00000003a69f7819 */ /* 0x000fc800000102a7 */
[----:B------:R-:W-:Y:S01]  /*23f0*/  F2FP.TF32.F32.PACK_B R173, R173 ;  /* 0x000000adffad723e */ /* 0x000fe200024050ff */
[----:B------:R-:W-:-:S04]  /*2400*/  IMAD.WIDE.U32 R158, R169, R166, R158 ;  /* 0x000000a6a99e7225 */ /* 0x000fc800078e009e */
[----:B------:R0:W-:Y:S01]  /*2410*/  @P2 STG.E desc[UR36][R4.64], R173 ;  /* 0x000000ad04002986 */ /* 0x0001e2000c101924 */
[----:B------:R-:W-:Y:S05]  /*2420*/  @!P3 BRA `(.L_x_31) ;  /* 0x000000000004b947 */ /* 0x000fea0003800000 */
[----:B------:R1:W5:Y:S02]  /*2430*/  LDG.E.LTC128B R15, desc[UR36][R6.64+0x4] ;  /* 0x00000424060f7981 */ /* 0x000364000c1e1920 */
.L_x_31:
[----:B------:R-:W-:Y:S05]  /*2440*/  BSYNC B1 ;  /* 0x0000000000017941 */ /* 0x000fea0003800000 */
.L_x_30:
[----:B-----5:R-:W-:Y:S01]  /*2450*/  LOP3.LUT R20, R15, 0xffffe000, RZ, 0xc0, !PT ;  /* 0xffffe0000f147812 */ /* 0x020fe200078ec0ff */
[----:B------:R-:W-:Y:S01]  /*2460*/  IMAD.IADD R163, R163, 0x1, R159 ;  /* 0x00000001a3a37824 */ /* 0x000fe200078e029f */
[----:B------:R-:W-:Y:S01]  /*2470*/  IADD3 R164, P2, R164, R158, RZ ;  /* 0x0000009ea4a47210 */ /* 0x000fe20007f5e0ff */
[----:B------:R-:W-:Y:S01]  /*2480*/  IMAD.MOV.U32 R152, RZ, RZ, R15 ;  /* 0x000000ffff987224 */ /* 0x000fe200078e000f */
[----:B------:R-:W-:Y:S01]  /*2490*/  ISETP.GT.AND P1, PT, R0, 0x8, P1 ;  /* 0x000000080000780c */ /* 0x000fe20000f24270 */
[----:B------:R-:W-:Y:S02]  /*24a0*/  FMUL R20, R20, R155 ;  /* 0x0000009b14147220 */ /* 0x000fe40000400000 */
[----:B------:R-:W-:Y:S02]  /*24b0*/  IMAD.X R21, R163, 0x1, R21, P2 ;  /* 0x00000001a3157824 */ /* 0x000fe400010e0615 */
[----:B------:R-:W-:Y:S01]  /*24c0*/  FFMA R157, R25, R154, R20 ;  /* 0x0000009a199d7223 */ /* 0x000fe20000000014 */
[----:B------:R-:W-:-:S04]  /*24d0*/  LEA R20, P2, R164, R12, 0x2 ;  /* 0x0000000ca4147211 */ /* 0x000fc800078410ff */
[----:B------:R-:W-:Y:S02]  /*24e0*/  F2FP.TF32.F32.PACK_B R157, R157 ;  /* 0x0000009dff9d723e */ /* 0x000fe400024050ff */
[----:B------:R-:W-:-:S03]  /*24f0*/  LEA.HI.X R21, R164, R13, R21, 0x2, P2 ;  /* 0x0000000da4157211 */ /* 0x000fc600010f1415 */
[----:B------:R2:W-:Y:S04]  /*2500*/  @P3 STG.E desc[UR36][R4.64+0x4], R157 ;  /* 0x0000049d04003986 */ /* 0x0005e8000c101924 */
[----:B------:R-:W3:Y:S01]  /*2510*/  @P1 LDG.E.LTC128B R152, desc[UR36][R20.64] ;  /* 0x0000002414981981 */ /* 0x000ee2000c1e1920 */
[----:B------:R-:W-:Y:S01]  /*2520*/  IADD3 R8, P2, R8, R158, RZ ;  /* 0x0000009e08087210 */ /* 0x000fe20007f5e0ff */
[----:B------:R-:W-:Y:S01]  /*2530*/  BSSY B1, `(.L_x_32) ;  /* 0x0000011000017945 */ /* 0x000fe20003800000 */
[----:B------:R-:W-:Y:S02]  /*2540*/  SHF.L.U64.HI R11, R10, 0x5, R11 ;  /* 0x000000050a0b7819 */ /* 0x000fe4000001020b */
[----:B------:R-:W-:Y:S01]  /*2550*/  ISETP.GT.AND P0, PT, R0, 0x8, P0 ;  /* 0x000000080000780c */ /* 0x000fe20000704270 */
[----:B------:R-:W-:Y:S01]  /*2560*/  IMAD.X R9, R9, 0x1, R163, P2 ;  /* 0x0000000109097824 */ /* 0x000fe200010e06a3 */
[----:B------:R-:W-:Y:S01]  /*2570*/  LEA R10, P2, R10, R4, 0x5 ;  /* 0x000000040a0a7211 */ /* 0x000fe200078428ff */
[----:B------:R-:W-:-:S04]  /*2580*/  IMAD.WIDE.U32 R14, R23, R14, R8 ;  /* 0x0000000e170e7225 */ /* 0x000fc800078e0008 */
[----:B------:R-:W-:Y:S01]  /*2590*/  IMAD.X R11, R11, 0x1, R5, P2 ;  /* 0x000000010b0b7824 */ /* 0x000fe200010e0605 */
[----:B------:R-:W-:Y:S01]  /*25a0*/  LEA R8, P3, R14, R12, 0x2 ;  /* 0x0000000c0e087211 */ /* 0x000fe200078610ff */
[----:B------:R-:W-:-:S05]  /*25b0*/  IMAD.IADD R9, R161, 0x1, R15 ;  /* 0x00000001a1097824 */ /* 0x000fca00078e020f */
[----:B------:R-:W-:Y:S02]  /*25c0*/  LEA.HI.X R9, R14, R13, R9, 0x2, P3 ;  /* 0x0000000d0e097211 */ /* 0x000fe400018f1409 */
[----:B---3--:R-:W-:-:S05]  /*25d0*/  LOP3.LUT R24, R152, 0xffffe000, RZ, 0xc0, !PT ;  /* 0xffffe00098187812 */ /* 0x008fca00078ec0ff */
[----:B------:R-:W-:-:S04]  /*25e0*/  FMUL R25, R24, R155 ;  /* 0x0000009b18197220 */ /* 0x000fc80000400000 */
[----:B------:R-:W-:-:S05]  /*25f0*/  FFMA R25, R26, R154, R25 ;  /* 0x0000009a1a197223 */ /* 0x000fca0000000019 */
[----:B------:R-:W-:-:S05]  /*2600*/  F2FP.TF32.F32.PACK_B R25, R25 ;  /* 0x00000019ff19723e */ /* 0x000fca00024050ff */
[----:B------:R2:W-:Y:S01]  /*2610*/  @P1 STG.E desc[UR36][R10.64], R25 ;  /* 0x000000190a001986 */ /* 0x0005e2000c101924 */
[----:B------:R-:W-:Y:S05]  /*2620*/  @!P0 BRA `(.L_x_33) ;  /* 0x0000000000048947 */ /* 0x000fea0003800000 */
[----:B------:R3:W5:Y:S02]  /*2630*/  LDG.E.LTC128B R152, desc[UR36][R8.64+0x4] ;  /* 0x0000042408987981 */ /* 0x000764000c1e1920 */
.L_x_33:
[----:B------:R-:W-:Y:S05]  /*2640*/  BSYNC B1 ;  /* 0x0000000000017941 */ /* 0x000fea0003800000 */
.L_x_32:
[----:B-----5:R-:W-:Y:S01]  /*2650*/  LOP3.LUT R12, R152, 0xffffe000, RZ, 0xc0, !PT ;  /* 0xffffe000980c7812 */ /* 0x020fe200078ec0ff */
[----:B------:R-:W-:Y:S01]  /*2660*/  BSSY B1, `(.L_x_34) ;  /* 0x0000009000017945 */ /* 0x000fe20003800000 */
[----:B------:R-:W-:-:S03]  /*2670*/  ISETP.GT.AND P1, PT, R3, 0x8, PT ;  /* 0x000000080300780c */ /* 0x000fc60003f24270 */
[----:B------:R-:W-:Y:S01]  /*2680*/  FMUL R12, R12, R155 ;  /* 0x0000009b0c0c7220 */ /* 0x000fe20000400000 */
[----:B------:R-:W-:-:S03]  /*2690*/  ISETP.GT.AND P2, PT, R0, RZ, P1 ;  /* 0x000000ff0000720c */ /* 0x000fc60000f44270 */
[----:B------:R-:W-:-:S05]  /*26a0*/  FFMA R27, R27, R154, R12 ;  /* 0x0000009a1b1b7223 */ /* 0x000fca000000000c */
[----:B------:R-:W-:-:S05]  /*26b0*/  F2FP.TF32.F32.PACK_B R27, R27 ;  /* 0x0000001bff1b723e */ /* 0x000fca00024050ff */
[----:B------:R4:W-:Y:S01]  /*26c0*/  @P0 STG.E desc[UR36][R10.64+0x4], R27 ;  /* 0x0000041b0a000986 */ /* 0x0009e2000c101924 */
[----:B------:R-:W-:Y:S05]  /*26d0*/  @!P2 BRA `(.L_x_35) ;  /* 0x000000000004a947 */ /* 0x000fea0003800000 */
[----:B------:R0:W5:Y:S02]  /*26e0*/  LDG.E.LTC128B R152, desc[UR36][R6.64+0x20] ;  /* 0x0000202406987981 */ /* 0x000164000c1e1920 */
.L_x_35:
[----:B------:R-:W-:Y:S05]  /*26f0*/  BSYNC B1 ;  /* 0x0000000000017941 */ /* 0x000fea0003800000 */
.L_x_34:
        /* <DEDUP_REMOVED lines=10> */
.L_x_37:
[----:B------:R-:W-:Y:S05]  /*27a0*/  BSYNC B1 ;  /* 0x0000000000017941 */ /* 0x000fea0003800000 */
.L_x_36:
[----:B-----5:R-:W-:Y:S01]  /*27b0*/  LOP3.LUT R12, R152, 0xffffe000, RZ, 0xc0, !PT ;  /* 0xffffe000980c7812 */ /* 0x020fe200078ec0ff */
[----:B------:R-:W-:Y:S01]  /*27c0*/  BSSY B1, `(.L_x_38) ;  /* 0x0000008000017945 */ /* 0x000fe20003800000 */
[----:B------:R-:W-:-:S03]  /*27d0*/  ISETP.GT.AND P1, PT, R0, 0x8, P1 ;  /* 0x000000080000780c */ /* 0x000fc60000f24270 */
[----:B------:R-:W-:-:S04]  /*27e0*/  FMUL R12, R12, R155 ;  /* 0x0000009b0c0c7220 */ /* 0x000fc80000400000 */
[----:B------:R-:W-:-:S05]  /*27f0*/  FFMA R29, R29, R154, R12 ;  /* 0x0000009a1d1d7223 */ /* 0x000fca000000000c */
[----:B------:R-:W-:-:S05]  /*2800*/  F2FP.TF32.F32.PACK_B R29, R29 ;  /* 0x0000001dff1d723e */ /* 0x000fca00024050ff */
[----:B------:R0:W-:Y:S01]  /*2810*/  @P3 STG.E desc[UR36][R4.64+0x24], R29 ;  /* 0x0000241d04003986 */ /* 0x0001e2000c101924 */
[----:B------:R-:W-:Y:S05]  /*2820*/  @!P1 BRA `(.L_x_39) ;  /* 0x0000000000049947 */ /* 0x000fea0003800000 */
[----:B------:R0:W5:Y:S02]  /*2830*/  LDG.E.LTC128B R152, desc[UR36][R8.64+0x20] ;  /* 0x0000202408987981 */ /* 0x000164000c1e1920 */
.L_x_39:
[----:B------:R-:W-:Y:S05]  /*2840*/  BSYNC B1 ;  /* 0x0000000000017941 */ /* 0x000fea0003800000 */
.L_x_38:
[----:B-----5:R-:W-:Y:S01]  /*2850*/  LOP3.LUT R12, R152, 0xffffe000, RZ, 0xc0, !PT ;  /* 0xffffe000980c7812 */ /* 0x020fe200078ec0ff */
[----:B------:R-:W-:Y:S01]  /*2860*/  BSSY B1, `(.L_x_40) ;  /* 0x0000008000017945 */ /* 0x000fe20003800000 */
[----:B------:R-:W-:-:S03]  /*2870*/  ISETP.GT.AND P0, PT, R0, 0x8, P0 ;  /* 0x000000080000780c */ /* 0x000fc60000704270 */
[----:B0-----:R-:W-:-:S04]  /*2880*/  FMUL R13, R12, R155 ;  /* 0x0000009b0c0d7220 */ /* 0x001fc80000400000 */
[----:B------:R-:W-:-:S05]  /*2890*/  FFMA R13, R30, R154, R13 ;  /* 0x0000009a1e0d7223 */ /* 0x000fca000000000d */
[----:B------:R-:W-:-:S05]  /*28a0*/  F2FP.TF32.F32.PACK_B R13, R13 ;  /* 0x0000000dff0d723e */ /* 0x000fca00024050ff */
[----:B------:R0:W-:Y:S01]  /*28b0*/  @P1 STG.E desc[UR36][R10.64+0x20], R13 ;  /* 0x0000200d0a001986 */ /* 0x0001e2000c101924 */
[----:B------:R-:W-:Y:S05]  /*28c0*/  @!P0 BRA `(.L_x_41) ;  /* 0x0000000000048947 */ /* 0x000fea0003800000 */
[----:B------:R0:W5:Y:S02]  /*28d0*/  LDG.E.LTC128B R152, desc[UR36][R8.64+0x24] ;  /* 0x0000242408987981 */ /* 0x000164000c1e1920 */
.L_x_41:
[----:B------:R-:W-:Y:S05]  /*28e0*/  BSYNC B1 ;  /* 0x0000000000017941 */ /* 0x000fea0003800000 */
.L_x_40:
        /* <DEDUP_REMOVED lines=10> */
.L_x_43:
[----:B------:R-:W-:Y:S05]  /*2990*/  BSYNC B1 ;  /* 0x0000000000017941 */ /* 0x000fea0003800000 */
.L_x_42:
[----:B-----5:R-:W-:Y:S01]  /*29a0*/  LOP3.LUT R12, R152, 0xffffe000, RZ, 0xc0, !PT ;  /* 0xffffe000980c7812 */ /* 0x020fe200078ec0ff */
[----:B------:R-:W-:Y:S01]  /*29b0*/  BSSY B1, `(.L_x_44) ;  /* 0x0000009000017945 */ /* 0x000fe20003800000 */
[----:B------:R-:W-:-:S03]  /*29c0*/  ISETP.GT.AND P0, PT, R3, 0x11, PT ;  /* 0x000000110300780c */ /* 0x000fc60003f04270 */
[----:B0-----:R-:W-:Y:S01]  /*29d0*/  FMUL R13, R12, R155 ;  /* 0x0000009b0c0d7220 */ /* 0x001fe20000400000 */
[----:B------:R-:W-:-:S03]  /*29e0*/  ISETP.GT.AND P3, PT, R0, RZ, P0 ;  /* 0x000000ff0000720c */ /* 0x000fc60000764270 */
[----:B------:R-:W-:-:S05]  /*29f0*/  FFMA R13, R32, R154, R13 ;  /* 0x0000009a200d7223 */ /* 0x000fca000000000d */
[----:B------:R-:W-:-:S05]  /*2a00*/  F2FP.TF32.F32.PACK_B R13, R13 ;  /* 0x0000000dff0d723e */ /* 0x000fca00024050ff */
[----:B------:R0:W-:Y:S01]  /*2a10*/  @P2 STG.E desc[UR36][R4.64+0x40], R13 ;  /* 0x0000400d04002986 */ /* 0x0001e2000c101924 */
[----:B------:R-:W-:Y:S05]  /*2a20*/  @!P3 BRA `(.L_x_45) ;  /* 0x000000000004b947 */ /* 0x000fea0003800000 */
[----:B------:R0:W5:Y:S02]  /*2a30*/  LDG.E.LTC128B R152, desc[UR36][R6.64+0x44] ;  /* 0x0000442406987981 */ /* 0x000164000c1e1920 */
.L_x_45:
[----:B------:R-:W-:Y:S05]  /*2a40*/  BSYNC B1 ;  /* 0x0000000000017941 */ /* 0x000fea0003800000 */
.L_x_44:
        /* <DEDUP_REMOVED lines=9> */
.L_x_47:
[----:B------:R-:W-:Y:S05]  /*2ae0*/  BSYNC B1 ;  /* 0x0000000000017941 */ /* 0x000fea0003800000 */
.L_x_46:
        /* <DEDUP_REMOVED lines=9> */
.L_x_49:
[----:B------:R-:W-:Y:S05]  /*2b80*/  BSYNC B1 ;  /* 0x0000000000017941 */ /* 0x000fea0003800000 */
.L_x_48:
        /* <DEDUP_REMOVED lines=10> */
.L_x_51:
[----:B------:R-:W-:Y:S05]  /*2c30*/  BSYNC B1 ;  /* 0x0000000000017941 */ /* 0x000fea0003800000 */
.L_x_50:
        /* <DEDUP_REMOVED lines=10> */
.L_x_53:
[----:B------:R-:W-:Y:S05]  /*2ce0*/  BSYNC B1 ;  /* 0x0000000000017941 */ /* 0x000fea0003800000 */
.L_x_52:
        /* <DEDUP_REMOVED lines=9> */
.L_x_55:
[----:B------:R-:W-:Y:S05]  /*2d80*/  BSYNC B1 ;  /* 0x0000000000017941 */ /* 0x000fea0003800000 */
.L_x_54:
        /* <DEDUP_REMOVED lines=9> */
.L_x_57:
[----:B------:R-:W-:Y:S05]  /*2e20*/  BSYNC B1 ;  /* 0x0000000000017941 */ /* 0x000fea0003800000 */
.L_x_56:
        /* <DEDUP_REMOVED lines=10> */
.L_x_59:
[----:B------:R-:W-:Y:S05]  /*2ed0*/  BSYNC B1 ;  /* 0x0000000000017941 */ /* 0x000fea0003800000 */
.L_x_58:
        /* <DEDUP_REMOVED lines=10> */
.L_x_61:
[----:B------:R-:W-:Y:S05]  /*2f80*/  BSYNC B1 ;  /* 0x0000000000017941 */ /* 0x000fea0003800000 */
.L_x_60:
        /* <DEDUP_REMOVED lines=9> */
.L_x_63:
[----:B------:R-:W-:Y:S05]  /*3020*/  BSYNC B1 ;  /* 0x0000000000017941 */ /* 0x000fea0003800000 */
.L_x_62:
        /* <DEDUP_REMOVED lines=9> */
.L_x_65:
[----:B------:R-:W-:Y:S05]  /*30c0*/  BSYNC B1 ;  /* 0x0000000000017941 */ /* 0x000fea0003800000 */
.L_x_64:
        /* <DEDUP_REMOVED lines=10> */
.L_x_67:
[----:B------:R-:W-:Y:S05]  /*3170*/  BSYNC B1 ;  /* 0x0000000000017941 */ /* 0x000fea0003800000 */
.L_x_66:
        /* <DEDUP_REMOVED lines=10> */
.L_x_69:
[----:B------:R-:W-:Y:S05]  /*3220*/  BSYNC B1 ;  /* 0x0000000000017941 */ /* 0x000fea0003800000 */
.L_x_68:
        /* <DEDUP_REMOVED lines=9> */
.L_x_71:
[----:B------:R-:W-:Y:S05]  /*32c0*/  BSYNC B1 ;  /* 0x0000000000017941 */ /* 0x000fea0003800000 */
.L_x_70:
        /* <DEDUP_REMOVED lines=9> */
.L_x_73:
[----:B------:R-:W-:Y:S05]  /*3360*/  BSYNC B1 ;  /* 0x0000000000017941 */ /* 0x000fea0003800000 */
.L_x_72:
        /* <DEDUP_REMOVED lines=10> */
.L_x_75:
[----:B------:R-:W-:Y:S05]  /*3410*/  BSYNC B1 ;  /* 0x0000000000017941 */ /* 0x000fea0003800000 */
.L_x_74:
        /* <DEDUP_REMOVED lines=10> */
.L_x_77:
[----:B------:R-:W-:Y:S05]  /*34c0*/  BSYNC B1 ;  /* 0x0000000000017941 */ /* 0x000fea0003800000 */
.L_x_76:
        /* <DEDUP_REMOVED lines=9> */
.L_x_79:
[----:B------:R-:W-:Y:S05]  /*3560*/  BSYNC B1 ;  /* 0x0000000000017941 */ /* 0x000fea0003800000 */
.L_x_78:
        /* <DEDUP_REMOVED lines=9> */
.L_x_81:
[----:B------:R-:W-:Y:S05]  /*3600*/  BSYNC B1 ;  /* 0x0000000000017941 */ /* 0x000fea0003800000 */
.L_x_80:
        /* <DEDUP_REMOVED lines=10> */
.L_x_83:
[----:B------:R-:W-:Y:S05]  /*36b0*/  BSYNC B1 ;  /* 0x0000000000017941 */ /* 0x000fea0003800000 */
.L_x_82:
        /* <DEDUP_REMOVED lines=10> */
.L_x_85:
[----:B------:R-:W-:Y:S05]  /*3760*/  BSYNC B1 ;  /* 0x0000000000017941 */ /* 0x000fea0003800000 */
.L_x_84:
        /* <DEDUP_REMOVED lines=9> */
.L_x_87:
[----:B------:R-:W-:Y:S05]  /*3800*/  BSYNC B1 ;  /* 0x0000000000017941 */ /* 0x000fea0003800000 */
.L_x_86:
        /* <DEDUP_REMOVED lines=9> */
.L_x_89:
[----:B------:R-:W-:Y:S05]  /*38a0*/  BSYNC B1 ;  /* 0x0000000000017941 */ /* 0x000fea0003800000 */
.L_x_88:
        /* <DEDUP_REMOVED lines=10> */
.L_x_91:
[----:B------:R-:W-:Y:S05]  /*3950*/  BSYNC B1 ;  /* 0x0000000000017941 */ /* 0x000fea0003800000 */
.L_x_90:
        /* <DEDUP_REMOVED lines=10> */
.L_x_93:
[----:B------:R-:W-:Y:S05]  /*3a00*/  BSYNC B1 ;  /* 0x0000000000017941 */ /* 0x000fea0003800000 */
.L_x_92:
        /* <DEDUP_REMOVED lines=9> */
.L_x_95:
[----:B------:R-:W-:Y:S05]  /*3aa0*/  BSYNC B1 ;  /* 0x0000000000017941 */ /* 0x000fea0003800000 */
.L_x_94:
        /* <DEDUP_REMOVED lines=9> */
.L_x_97:
[----:B------:R-:W-:Y:S05]  /*3b40*/  BSYNC B1 ;  /* 0x0000000000017941 */ /* 0x000fea0003800000 */
.L_x_96:
        /* <DEDUP_REMOVED lines=10> */
.L_x_99:
[----:B------:R-:W-:Y:S05]  /*3bf0*/  BSYNC B1 ;  /* 0x0000000000017941 */ /* 0x000fea0003800000 */
.L_x_98:
        /* <DEDUP_REMOVED lines=10> */
.L_x_101:
[----:B------:R-:W-:Y:S05]  /*3ca0*/  BSYNC B1 ;  /* 0x0000000000017941 */ /* 0x000fea0003800000 */
.L_x_100:
        /* <DEDUP_REMOVED lines=9> */
.L_x_103:
[----:B------:R-:W-:Y:S05]  /*3d40*/  BSYNC B1 ;  /* 0x0000000000017941 */ /* 0x000fea0003800000 */
.L_x_102:
        /* <DEDUP_REMOVED lines=9> */
.L_x_105:
[----:B------:R-:W-:Y:S05]  /*3de0*/  BSYNC B1 ;  /* 0x0000000000017941 */ /* 0x000fea0003800000 */
.L_x_104:
        /* <DEDUP_REMOVED lines=10> */
.L_x_107:
[----:B------:R-:W-:Y:S05]  /*3e90*/  BSYNC B1 ;  /* 0x0000000000017941 */ /* 0x000fea0003800000 */
.L_x_106:
        /* <DEDUP_REMOVED lines=10> */
.L_x_109:
[----:B------:R-:W-:Y:S05]  /*3f40*/  BSYNC B1 ;  /* 0x0000000000017941 */ /* 0x000fea0003800000 */
.L_x_108:
        /* <DEDUP_REMOVED lines=9> */
.L_x_111:
[----:B------:R-:W-:Y:S05]  /*3fe0*/  BSYNC B1 ;  /* 0x0000000000017941 */ /* 0x000fea0003800000 */
.L_x_110:
        /* <DEDUP_REMOVED lines=9> */
.L_x_113:
[----:B------:R-:W-:Y:S05]  /*4080*/  BSYNC B1 ;  /* 0x0000000000017941 */ /* 0x000fea0003800000 */
.L_x_112:
        /* <DEDUP_REMOVED lines=10> */
.L_x_115:
[----:B------:R-:W-:Y:S05]  /*4130*/  BSYNC B1 ;  /* 0x0000000000017941 */ /* 0x000fea0003800000 */
.L_x_114:
        /* <DEDUP_REMOVED lines=10> */
.L_x_117:
[----:B------:R-:W-:Y:S05]  /*41e0*/  BSYNC B1 ;  /* 0x0000000000017941 */ /* 0x000fea0003800000 */
.L_x_116:
        /* <DEDUP_REMOVED lines=9> */
.L_x_119:
[----:B------:R-:W-:Y:S05]  /*4280*/  BSYNC B1 ;  /* 0x0000000000017941 */ /* 0x000fea0003800000 */
.L_x_118:
        /* <DEDUP_REMOVED lines=9> */
.L_x_121:
[----:B------:R-:W-:Y:S05]  /*4320*/  BSYNC B1 ;  /* 0x0000000000017941 */ /* 0x000fea0003800000 */
.L_x_120:
        /* <DEDUP_REMOVED lines=10> */
.L_x_123:
[----:B------:R-:W-:Y:S05]  /*43d0*/  BSYNC B1 ;  /* 0x0000000000017941 */ /* 0x000fea0003800000 */
.L_x_122:
        /* <DEDUP_REMOVED lines=10> */
.L_x_125:
[----:B------:R-:W-:Y:S05]  /*4480*/  BSYNC B1 ;  /* 0x0000000000017941 */ /* 0x000fea0003800000 */
.L_x_124:
        /* <DEDUP_REMOVED lines=9> */
.L_x_127:
[----:B------:R-:W-:Y:S05]  /*4520*/  BSYNC B1 ;  /* 0x0000000000017941 */ /* 0x000fea0003800000 */
.L_x_126:
        /* <DEDUP_REMOVED lines=9> */
.L_x_129:
[----:B------:R-:W-:Y:S05]  /*45c0*/  BSYNC B1 ;  /* 0x0000000000017941 */ /* 0x000fea0003800000 */
.L_x_128:
        /* <DEDUP_REMOVED lines=10> */
.L_x_131:
[----:B------:R-:W-:Y:S05]  /*4670*/  BSYNC B1 ;  /* 0x0000000000017941 */ /* 0x000fea0003800000 */
.L_x_130:
        /* <DEDUP_REMOVED lines=10> */
.L_x_133:
[----:B------:R-:W-:Y:S05]  /*4720*/  BSYNC B1 ;  /* 0x0000000000017941 */ /* 0x000fea0003800000 */
.L_x_132:
        /* <DEDUP_REMOVED lines=9> */
.L_x_135:
[----:B------:R-:W-:Y:S05]  /*47c0*/  BSYNC B1 ;  /* 0x0000000000017941 */ /* 0x000fea0003800000 */
.L_x_134:
        /* <DEDUP_REMOVED lines=9> */
.L_x_137:
[----:B------:R-:W-:Y:S05]  /*4860*/  BSYNC B1 ;  /* 0x0000000000017941 */ /* 0x000fea0003800000 */
.L_x_136:
        /* <DEDUP_REMOVED lines=10> */
.L_x_139:
[----:B------:R-:W-:Y:S05]  /*4910*/  BSYNC B1 ;  /* 0x0000000000017941 */ /* 0x000fea0003800000 */
.L_x_138:
        /* <DEDUP_REMOVED lines=10> */
.L_x_141:
[----:B------:R-:W-:Y:S05]  /*49c0*/  BSYNC B1 ;  /* 0x0000000000017941 */ /* 0x000fea0003800000 */
.L_x_140:
        /* <DEDUP_REMOVED lines=9> */
.L_x_143:
[----:B------:R-:W-:Y:S05]  /*4a60*/  BSYNC B1 ;  /* 0x0000000000017941 */ /* 0x000fea0003800000 */
.L_x_142:
        /* <DEDUP_REMOVED lines=9> */
.L_x_145:
[----:B------:R-:W-:Y:S05]  /*4b00*/  BSYNC B1 ;  /* 0x0000000000017941 */ /* 0x000fea0003800000 */
.L_x_144:
        /* <DEDUP_REMOVED lines=10> */
.L_x_147:
[----:B------:R-:W-:Y:S05]  /*4bb0*/  BSYNC B1 ;  /* 0x0000000000017941 */ /* 0x000fea0003800000 */
.L_x_146:
        /* <DEDUP_REMOVED lines=10> */
.L_x_149:
[----:B------:R-:W-:Y:S05]  /*4c60*/  BSYNC B1 ;  /* 0x0000000000017941 */ /* 0x000fea0003800000 */
.L_x_148:
        /* <DEDUP_REMOVED lines=9> */
.L_x_151:
[----:B------:R-:W-:Y:S05]  /*4d00*/  BSYNC B1 ;  /* 0x0000000000017941 */ /* 0x000fea0003800000 */
.L_x_150:
        /* <DEDUP_REMOVED lines=9> */
.L_x_153:
[----:B------:R-:W-:Y:S05]  /*4da0*/  BSYNC B1 ;  /* 0x0000000000017941 */ /* 0x000fea0003800000 */
.L_x_152:
        /* <DEDUP_REMOVED lines=10> */
.L_x_155:
[----:B------:R-:W-:Y:S05]  /*4e50*/  BSYNC B1 ;  /* 0x0000000000017941 */ /* 0x000fea0003800000 */
.L_x_154:
        /* <DEDUP_REMOVED lines=10> */
.L_x_157:
[----:B------:R-:W-:Y:S05]  /*4f00*/  BSYNC B1 ;  /* 0x0000000000017941 */ /* 0x000fea0003800000 */
.L_x_156:
        /* <DEDUP_REMOVED lines=9> */
.L_x_159:
[----:B------:R-:W-:Y:S05]  /*4fa0*/  BSYNC B1 ;  /* 0x0000000000017941 */ /* 0x000fea0003800000 */
.L_x_158:
        /* <DEDUP_REMOVED lines=9> */
.L_x_161:
[----:B------:R-:W-:Y:S05]  /*5040*/  BSYNC B1 ;  /* 0x0000000000017941 */ /* 0x000fea0003800000 */
.L_x_160:
        /* <DEDUP_REMOVED lines=10> */
.L_x_163:
[----:B------:R-:W-:Y:S05]  /*50f0*/  BSYNC B1 ;  /* 0x0000000000017941 */ /* 0x000fea0003800000 */
.L_x_162:
        /* <DEDUP_REMOVED lines=10> */
.L_x_165:
[----:B------:R-:W-:Y:S05]  /*51a0*/  BSYNC B1 ;  /* 0x0000000000017941 */ /* 0x000fea0003800000 */
.L_x_164:
        /* <DEDUP_REMOVED lines=9> */
.L_x_167:
[----:B------:R-:W-:Y:S05]  /*5240*/  BSYNC B1 ;  /* 0x0000000000017941 */ /* 0x000fea0003800000 */
.L_x_166:
        /* <DEDUP_REMOVED lines=9> */
.L_x_169:
[----:B------:R-:W-:Y:S05]  /*52e0*/  BSYNC B1 ;  /* 0x0000000000017941 */ /* 0x000fea0003800000 */
.L_x_168:
        /* <DEDUP_REMOVED lines=10> */
.L_x_171:
[----:B------:R-:W-:Y:S05]  /*5390*/  BSYNC B1 ;  /* 0x0000000000017941 */ /* 0x000fea0003800000 */
.L_x_170:
        /* <DEDUP_REMOVED lines=10> */
.L_x_173:
[----:B------:R-:W-:Y:S05]  /*5440*/  BSYNC B1 ;  /* 0x0000000000017941 */ /* 0x000fea0003800000 */
.L_x_172:
        /* <DEDUP_REMOVED lines=9> */
.L_x_175:
[----:B------:R-:W-:Y:S05]  /*54e0*/  BSYNC B1 ;  /* 0x0000000000017941 */ /* 0x000fea0003800000 */
.L_x_174:
        /* <DEDUP_REMOVED lines=9> */
.L_x_177:
[----:B------:R-:W-:Y:S05]  /*5580*/  BSYNC B1 ;  /* 0x0000000000017941 */ /* 0x000fea0003800000 */
.L_x_176:
        /* <DEDUP_REMOVED lines=10> */
.L_x_179:
[----:B------:R-:W-:Y:S05]  /*5630*/  BSYNC B1 ;  /* 0x0000000000017941 */ /* 0x000fea0003800000 */
.L_x_178:
        /* <DEDUP_REMOVED lines=10> */
.L_x_181:
[----:B------:R-:W-:Y:S05]  /*56e0*/  BSYNC B1 ;  /* 0x0000000000017941 */ /* 0x000fea0003800000 */
.L_x_180:
        /* <DEDUP_REMOVED lines=9> */
.L_x_183:
[----:B------:R-:W-:Y:S05]  /*5780*/  BSYNC B1 ;  /* 0x0000000000017941 */ /* 0x000fea0003800000 */
.L_x_182:
        /* <DEDUP_REMOVED lines=9> */
.L_x_185:
[----:B------:R-:W-:Y:S05]  /*5820*/  BSYNC B1 ;  /* 0x0000000000017941 */ /* 0x000fea0003800000 */
.L_x_184:
        /* <DEDUP_REMOVED lines=10> */
.L_x_187:
[----:B------:R-:W-:Y:S05]  /*58d0*/  BSYNC B1 ;  /* 0x0000000000017941 */ /* 0x000fea0003800000 */
.L_x_186:
        /* <DEDUP_REMOVED lines=10> */
.L_x_189:
[----:B------:R-:W-:Y:S05]  /*5980*/  BSYNC B1 ;  /* 0x0000000000017941 */ /* 0x000fea0003800000 */
.L_x_188:
        /* <DEDUP_REMOVED lines=9> */
.L_x_191:
[----:B------:R-:W-:Y:S05]  /*5a20*/  BSYNC B1 ;  /* 0x0000000000017941 */ /* 0x000fea0003800000 */
.L_x_190:
        /* <DEDUP_REMOVED lines=9> */
.L_x_193:
[----:B------:R-:W-:Y:S05]  /*5ac0*/  BSYNC B1 ;  /* 0x0000000000017941 */ /* 0x000fea0003800000 */
.L_x_192:
        /* <DEDUP_REMOVED lines=10> */
.L_x_195:
[----:B------:R-:W-:Y:S05]  /*5b70*/  BSYNC B1 ;  /* 0x0000000000017941 */ /* 0x000fea0003800000 */
.L_x_194:
        /* <DEDUP_REMOVED lines=10> */
.L_x_197:
[----:B------:R-:W-:Y:S05]  /*5c20*/  BSYNC B1 ;  /* 0x0000000000017941 */ /* 0x000fea0003800000 */
.L_x_196:
        /* <DEDUP_REMOVED lines=9> */
.L_x_199:
[----:B------:R-:W-:Y:S05]  /*5cc0*/  BSYNC B1 ;  /* 0x0000000000017941 */ /* 0x000fea0003800000 */
.L_x_198:
        /* <DEDUP_REMOVED lines=9> */
.L_x_201:
[----:B------:R-:W-:Y:S05]  /*5d60*/  BSYNC B1 ;  /* 0x0000000000017941 */ /* 0x000fea0003800000 */
.L_x_200:
        /* <DEDUP_REMOVED lines=10> */
.L_x_203:
[----:B------:R-:W-:Y:S05]  /*5e10*/  BSYNC B1 ;  /* 0x0000000000017941 */ /* 0x000fea0003800000 */
.L_x_202:
        /* <DEDUP_REMOVED lines=10> */
.L_x_205:
[----:B------:R-:W-:Y:S05]  /*5ec0*/  BSYNC B1 ;  /* 0x0000000000017941 */ /* 0x000fea0003800000 */
.L_x_204:
        /* <DEDUP_REMOVED lines=9> */
.L_x_207:
[----:B------:R-:W-:Y:S05]  /*5f60*/  BSYNC B1 ;  /* 0x0000000000017941 */ /* 0x000fea0003800000 */
.L_x_206:
        /* <DEDUP_REMOVED lines=9> */
.L_x_209:
[----:B------:R-:W-:Y:S05]  /*6000*/  BSYNC B1 ;  /* 0x0000000000017941 */ /* 0x000fea0003800000 */
.L_x_208:
        /* <DEDUP_REMOVED lines=10> */
.L_x_211:
[----:B------:R-:W-:Y:S05]  /*60b0*/  BSYNC B1 ;  /* 0x0000000000017941 */ /* 0x000fea0003800000 */
.L_x_210:
        /* <DEDUP_REMOVED lines=10> */
.L_x_213:
[----:B------:R-:W-:Y:S05]  /*6160*/  BSYNC B1 ;  /* 0x0000000000017941 */ /* 0x000fea0003800000 */
.L_x_212:
        /* <DEDUP_REMOVED lines=9> */
.L_x_215:
[----:B------:R-:W-:Y:S05]  /*6200*/  BSYNC B1 ;  /* 0x0000000000017941 */ /* 0x000fea0003800000 */
.L_x_214:
        /* <DEDUP_REMOVED lines=9> */
.L_x_217:
[----:B------:R-:W-:Y:S05]  /*62a0*/  BSYNC B1 ;  /* 0x0000000000017941 */ /* 0x000fea0003800000 */
.L_x_216:
        /* <DEDUP_REMOVED lines=10> */
.L_x_219:
[----:B------:R-:W-:Y:S05]  /*6350*/  BSYNC B1 ;  /* 0x0000000000017941 */ /* 0x000fea0003800000 */
.L_x_218:
        /* <DEDUP_REMOVED lines=10> */
.L_x_221:
[----:B------:R-:W-:Y:S05]  /*6400*/  BSYNC B1 ;  /* 0x0000000000017941 */ /* 0x000fea0003800000 */
.L_x_220:
        /* <DEDUP_REMOVED lines=9> */
.L_x_223:
[----:B------:R-:W-:Y:S05]  /*64a0*/  BSYNC B1 ;  /* 0x0000000000017941 */ /* 0x000fea0003800000 */
.L_x_222:
        /* <DEDUP_REMOVED lines=9> */
.L_x_225:
[----:B------:R-:W-:Y:S05]  /*6540*/  BSYNC B1 ;  /* 0x0000000000017941 */ /* 0x000fea0003800000 */
.L_x_224:
        /* <DEDUP_REMOVED lines=10> */
.L_x_227:
[----:B------:R-:W-:Y:S05]  /*65f0*/  BSYNC B1 ;  /* 0x0000000000017941 */ /* 0x000fea0003800000 */
.L_x_226:
        /* <DEDUP_REMOVED lines=10> */
.L_x_229:
[----:B------:R-:W-:Y:S05]  /*66a0*/  BSYNC B1 ;  /* 0x0000000000017941 */ /* 0x000fea0003800000 */
.L_x_228:
        /* <DEDUP_REMOVED lines=9> */
.L_x_231:
[----:B------:R-:W-:Y:S05]  /*6740*/  BSYNC B1 ;  /* 0x0000000000017941 */ /* 0x000fea0003800000 */
.L_x_230:
        /* <DEDUP_REMOVED lines=9> */
.L_x_233:
[----:B------:R-:W-:Y:S05]  /*67e0*/  BSYNC B1 ;  /* 0x0000000000017941 */ /* 0x000fea0003800000 */
.L_x_232:
        /* <DEDUP_REMOVED lines=10> */
.L_x_235:
[----:B------:R-:W-:Y:S05]  /*6890*/  BSYNC B1 ;  /* 0x0000000000017941 */ /* 0x000fea0003800000 */
.L_x_234:
        /* <DEDUP_REMOVED lines=10> */
.L_x_237:
[----:B------:R-:W-:Y:S05]  /*6940*/  BSYNC B1 ;  /* 0x0000000000017941 */ /* 0x000fea0003800000 */
.L_x_236:
        /* <DEDUP_REMOVED lines=9> */
.L_x_239:
[----:B------:R-:W-:Y:S05]  /*69e0*/  BSYNC B1 ;  /* 0x0000000000017941 */ /* 0x000fea0003800000 */
.L_x_238:
        /* <DEDUP_REMOVED lines=9> */
.L_x_241:
[----:B------:R-:W-:Y:S05]  /*6a80*/  BSYNC B1 ;  /* 0x0000000000017941 */ /* 0x000fea0003800000 */
.L_x_240:
        /* <DEDUP_REMOVED lines=10> */
.L_x_243:
[----:B------:R-:W-:Y:S05]  /*6b30*/  BSYNC B1 ;  /* 0x0000000000017941 */ /* 0x000fea0003800000 */
.L_x_242:
        /* <DEDUP_REMOVED lines=10> */
.L_x_245:
[----:B------:R-:W-:Y:S05]  /*6be0*/  BSYNC B1 ;  /* 0x0000000000017941 */ /* 0x000fea0003800000 */
.L_x_244:
        /* <DEDUP_REMOVED lines=9> */
.L_x_247:
[----:B------:R-:W-:Y:S05]  /*6c80*/  BSYNC B1 ;  /* 0x0000000000017941 */ /* 0x000fea0003800000 */
.L_x_246:
        /* <DEDUP_REMOVED lines=9> */
.L_x_249:
[----:B------:R-:W-:Y:S05]  /*6d20*/  BSYNC B1 ;  /* 0x0000000000017941 */ /* 0x000fea0003800000 */
.L_x_248:
        /* <DEDUP_REMOVED lines=10> */
.L_x_251:
[----:B------:R-:W-:Y:S05]  /*6dd0*/  BSYNC B1 ;  /* 0x0000000000017941 */ /* 0x000fea0003800000 */
.L_x_250:
        /* <DEDUP_REMOVED lines=10> */
.L_x_253:
[----:B------:R-:W-:Y:S05]  /*6e80*/  BSYNC B1 ;  /* 0x0000000000017941 */ /* 0x000fea0003800000 */
.L_x_252:
        /* <DEDUP_REMOVED lines=9> */
.L_x_255:
[----:B------:R-:W-:Y:S05]  /*6f20*/  BSYNC B1 ;  /* 0x0000000000017941 */ /* 0x000fea0003800000 */
.L_x_254:
        /* <DEDUP_REMOVED lines=9> */
.L_x_257:
[----:B------:R-:W-:Y:S05]  /*6fc0*/  BSYNC B1 ;  /* 0x0000000000017941 */ /* 0x000fea0003800000 */
.L_x_256:
        /* <DEDUP_REMOVED lines=10> */
.L_x_259:
[----:B------:R-:W-:Y:S05]  /*7070*/  BSYNC B1 ;  /* 0x0000000000017941 */ /* 0x000fea0003800000 */
.L_x_258:
        /* <DEDUP_REMOVED lines=10> */
.L_x_261:
[----:B------:R-:W-:Y:S05]  /*7120*/  BSYNC B1 ;  /* 0x0000000000017941 */ /* 0x000fea0003800000 */
.L_x_260:
        /* <DEDUP_REMOVED lines=9> */
.L_x_263:
[----:B------:R-:W-:Y:S05]  /*71c0*/  BSYNC B1 ;  /* 0x0000000000017941 */ /* 0x000fea0003800000 */
.L_x_262:
        /* <DEDUP_REMOVED lines=9> */
.L_x_265:
[----:B------:R-:W-:Y:S05]  /*7260*/  BSYNC B1 ;  /* 0x0000000000017941 */ /* 0x000fea0003800000 */
.L_x_264:
        /* <DEDUP_REMOVED lines=10> */
.L_x_267:
[----:B------:R-:W-:Y:S05]  /*7310*/  BSYNC B1 ;  /* 0x0000000000017941 */ /* 0x000fea0003800000 */
.L_x_266:
        /* <DEDUP_REMOVED lines=10> */
.L_x_269:
[----:B------:R-:W-:Y:S05]  /*73c0*/  BSYNC B1 ;  /* 0x0000000000017941 */ /* 0x000fea0003800000 */
.L_x_268:
        /* <DEDUP_REMOVED lines=9> */
.L_x_271:
[----:B------:R-:W-:Y:S05]  /*7460*/  BSYNC B1 ;  /* 0x0000000000017941 */ /* 0x000fea0003800000 */
.L_x_270:
        /* <DEDUP_REMOVED lines=9> */
.L_x_273:
[----:B------:R-:W-:Y:S05]  /*7500*/  BSYNC B1 ;  /* 0x0000000000017941 */ /* 0x000fea0003800000 */
.L_x_272:
        /* <DEDUP_REMOVED lines=10> */
.L_x_275:
[----:B------:R-:W-:Y:S05]  /*75b0*/  BSYNC B1 ;  /* 0x0000000000017941 */ /* 0x000fea0003800000 */
.L_x_274:
        /* <DEDUP_REMOVED lines=10> */
.L_x_277:
[----:B------:R-:W-:Y:S05]  /*7660*/  BSYNC B1 ;  /* 0x0000000000017941 */ /* 0x000fea0003800000 */
.L_x_276:
[----:B01---5:R-:W-:Y:S01]  /*7670*/  LOP3.LUT R6, R152, 0xffffe000, RZ, 0xc0, !PT ;  /* 0xffffe00098067812 */ /* 0x023fe200078ec0ff */
        /* <DEDUP_REMOVED lines=8> */
.L_x_279:
[----:B------:R-:W-:Y:S05]  /*7700*/  BSYNC B1 ;  /* 0x0000000000017941 */ /* 0x000fea0003800000 */
.L_x_278:
[----:B0-2--5:R-:W-:Y:S01]  /*7710*/  LOP3.LUT R4, R152, 0xffffe000, RZ, 0xc0, !PT ;  /* 0xffffe00098047812 */ /* 0x025fe200078ec0ff */
[----:B------:R-:W-:Y:S01]  /*7720*/  @P1 IMAD.MOV.U32 R5, RZ, RZ, R11 ;  /* 0x000000ffff051224 */ /* 0x000fe200078e000b */
[----:B------:R-:W-:Y:S01]  /*7730*/  ISETP.GT.AND P0, PT, R0, 0x8, P0 ;  /* 0x000000080000780c */ /* 0x000fe20000704270 */
[----:B------:R-:W-:Y:S02]  /*7740*/  BSSY B1, `(.L_x_280) ;  /* 0x0000008000017945 */ /* 0x000fe40003800000 */
[----:B------:R-:W-:Y:S01]  /*7750*/  FMUL R3, R4, R155 ;  /* 0x0000009b04037220 */ /* 0x000fe20000400000 */
[----:B------:R-:W-:-:S03]  /*7760*/  @P1 IMAD.MOV.U32 R4, RZ, RZ, R10 ;  /* 0x000000ffff041224 */ /* 0x000fc600078e000a */
[----:B------:R-:W-:-:S05]  /*7770*/  FFMA R3, R150, R154, R3 ;  /* 0x0000009a96037223 */ /* 0x000fca0000000003 */
[----:B------:R-:W-:-:S05]  /*7780*/  F2FP.TF32.F32.PACK_B R3, R3 ;  /* 0x00000003ff03723e */ /* 0x000fca00024050ff */
[----:B------:R0:W-:Y:S01]  /*7790*/  @P1 STG.E desc[UR36][R4.64+0x3e0], R3 ;  /* 0x0003e00304001986 */ /* 0x0001e2000c101924 */
[----:B------:R-:W-:Y:S05]  /*77a0*/  @!P0 BRA `(.L_x_281) ;  /* 0x0000000000048947 */ /* 0x000fea0003800000 */
[----:B------:R2:W5:Y:S02]  /*77b0*/  LDG.E.LTC128B R152, desc[UR36][R8.64+0x3e4] ;  /* 0x0003e42408987981 */ /* 0x000564000c1e1920 */
.L_x_281:
[----:B------:R-:W-:Y:S05]  /*77c0*/  BSYNC B1 ;  /* 0x0000000000017941 */ /* 0x000fea0003800000 */
.L_x_280:
[----:B------:R-:W-:Y:S05]  /*77d0*/  @!P0 BRA `(.L_x_282) ;  /* 0x0000002400308947 */ /* 0x000fea0003800000 */
[----:B-----5:R-:W-:-:S05]  /*77e0*/  LOP3.LUT R152, R152, 0xffffe000, RZ, 0xc0, !PT ;  /* 0xffffe00098987812 */ /* 0x020fca00078ec0ff */
[----:B------:R-:W-:-:S04]  /*77f0*/  FMUL R152, R152, R155 ;  /* 0x0000009b98987220 */ /* 0x000fc80000400000 */
[----:B------:R-:W-:-:S05]  /*7800*/  FFMA R151, R151, R154, R152 ;  /* 0x0000009a97977223 */ /* 0x000fca0000000098 */
[----:B------:R-:W-:-:S05]  /*7810*/  F2FP.TF32.F32.PACK_B R151, R151 ;  /* 0x00000097ff97723e */ /* 0x000fca00024050ff */
[----:B------:R0:W-:Y:S01]  /*7820*/  STG.E desc[UR36][R10.64+0x3e4], R151 ;  /* 0x0003e4970a007986 */ /* 0x0001e2000c101924 */
[----:B------:R-:W-:Y:S05]  /*7830*/  BRA `(.L_x_282) ;  /* 0x0000002400187947 */ /* 0x000fea0003800000 */
.L_x_29:
[----:B------:R-:W-:Y:S01]  /*7840*/  ISETP.GT.AND P3, PT, R3, 0x1, PT ;  /* 0x000000010300780c */ /* 0x000fe20003f64270 */
[----:B------:R-:W-:Y:S01]  /*7850*/  ULDC.64 UR4, c[0x0][0x5c0] ;  /* 0x0001700000047ab9 */ /* 0x000fe20000000a00 */
[-C--:B------:R-:W-:Y:S01]  /*7860*/  FMUL R9, R24, R154.reuse ;  /* 0x0000009a18097220 */ /* 0x080fe20000400000 */
[----:B------:R-:W-:Y:S01]  /*7870*/  LEA R4, P4, R162, UR4, 0x2 ;  /* 0x00000004a2047c11 */ /* 0x000fe2000f8810ff */
[-C--:B------:R-:W-:Y:S01]  /*7880*/  FMUL R25, R25, R154.reuse ;  /* 0x0000009a19197220 */ /* 0x080fe20000400000 */
[----:B------:R-:W-:Y:S01]  /*7890*/  ISETP.GT.AND P0, PT, R0, RZ, P3 ;  /* 0x000000ff0000720c */ /* 0x000fe20001f04270 */
[-C--:B------:R-:W-:Y:S01]  /*78a0*/  FMUL R27, R27, R154.reuse ;  /* 0x0000009a1b1b7220 */ /* 0x080fe20000400000 */
[----:B------:R-:W-:Y:S01]  /*78b0*/  LEA.HI.X R5, R162, UR5, R171, 0x2, P4 ;  /* 0x00000005a2057c11 */ /* 0x000fe2000a0f14ab */
[-C--:B------:R-:W-:Y:S01]  /*78c0*/  FMUL R29, R29, R154.reuse ;  /* 0x0000009a1d1d7220 */ /* 0x080fe20000400000 */
[----:B------:R-:W-:Y:S01]  /*78d0*/  F2FP.TF32.F32.PACK_B R9, R9 ;  /* 0x00000009ff09723e */ /* 0x000fe200024050ff */
[-C--:B------:R-:W-:Y:S01]  /*78e0*/  FMUL R31, R31, R154.reuse ;  /* 0x0000009a1f1f7220 */ /* 0x080fe20000400000 */
[----:B------:R-:W-:Y:S01]  /*78f0*/  F2FP.TF32.F32.PACK_B R25, R25 ;  /* 0x00000019ff19723e */ /* 0x000fe200024050ff */
[----:B------:R-:W-:Y:S01]  /*7900*/  FMUL R13, R32, R154 ;  /* 0x0000009a200d7220 */ /* 0x000fe20000400000 */
[C---:B------:R-:W-:Y:S01]  /*7910*/  SHF.L.U64.HI R7, R10.reuse, 0x5, R11 ;  /* 0x000000050a077819 */ /* 0x040fe2000001020b */
[----:B------:R0:W-:Y:S01]  /*7920*/  @P2 STG.E desc[UR36][R4.64], R9 ;  /* 0x0000000904002986 */ /* 0x0001e2000c101924 */
[----:B------:R-:W-:Y:S01]  /*7930*/  LEA R6, P4, R10, R4, 0x5 ;  /* 0x000000040a067211 */ /* 0x000fe200078828ff */
[-C--:B------:R-:W-:Y:S01]  /*7940*/  FMUL R11, R26, R154.reuse ;  /* 0x0000009a1a0b7220 */ /* 0x080fe20000400000 */
[C---:B------:R-:W-:Y:S01]  /*7950*/  ISETP.GT.AND P1, PT, R0.reuse, 0x8, P1 ;  /* 0x000000080000780c */ /* 0x040fe20000f24270 */
[----:B------:R-:W-:Y:S01]  /*7960*/  @P0 STG.E desc[UR36][R4.64+0x4], R25 ;  /* 0x0000041904000986 */ /* 0x000fe2000c101924 */
[----:B------:R-:W-:Y:S01]  /*7970*/  ISETP.GT.AND P2, PT, R3, 0x8, PT ;  /* 0x000000080300780c */ /* 0x000fe20003f44270 */
[----:B------:R-:W-:Y:S01]  /*7980*/  IMAD.X R7, R7, 0x1, R5, P4 ;  /* 0x0000000107077824 */ /* 0x000fe200020e0605 */
[C---:B------:R-:W-:Y:S01]  /*7990*/  ISETP.GT.AND P3, PT, R0.reuse, 0x8, P3 ;  /* 0x000000080000780c */ /* 0x040fe20001f64270 */
[-C--:B------:R-:W-:Y:S01]  /*79a0*/  FMUL R33, R33, R154.reuse ;  /* 0x0000009a21217220 */ /* 0x080fe20000400000 */
[----:B------:R-:W-:Y:S01]  /*79b0*/  ISETP.GT.AND P0, PT, R3, 0x9, PT ;  /* 0x000000090300780c */ /* 0x000fe20003f04270 */
[-C--:B------:R-:W-:Y:S01]  /*79c0*/  FMUL R35, R35, R154.reuse ;  /* 0x0000009a23237220 */ /* 0x080fe20000400000 */
[----:B------:R-:W-:Y:S01]  /*79d0*/  ISETP.GT.AND P5, PT, R0, RZ, P2 ;  /* 0x000000ff0000720c */ /* 0x000fe200017a4270 */
[-C--:B0-----:R-:W-:Y:S01]  /*79e0*/  FMUL R9, R28, R154.reuse ;  /* 0x0000009a1c097220 */ /* 0x081fe20000400000 */
[C---:B------:R-:W-:Y:S01]  /*79f0*/  ISETP.GT.AND P4, PT, R0.reuse, RZ, P0 ;  /* 0x000000ff0000720c */ /* 0x040fe20000784270 */
[-C--:B------:R-:W-:Y:S01]  /*7a00*/  FMUL R37, R37, R154.reuse ;  /* 0x0000009a25257220 */ /* 0x080fe20000400000 */
[----:B------:R-:W-:Y:S01]  /*7a10*/  F2FP.TF32.F32.PACK_B R11, R11 ;  /* 0x0000000bff0b723e */ /* 0x000fe200024050ff */
[-C--:B------:R-:W-:Y:S01]  /*7a20*/  FMUL R39, R39, R154.reuse ;  /* 0x0000009a27277220 */ /* 0x080fe20000400000 */
[----:B------:R-:W-:Y:S01]  /*7a30*/  F2FP.TF32.F32.PACK_B R27, R27 ;  /* 0x0000001bff1b723e */ /* 0x000fe200024050ff */
[-C--:B------:R-:W-:Y:S01]  /*7a40*/  FMUL R41, R41, R154.reuse ;  /* 0x0000009a29297220 */ /* 0x080fe20000400000 */
[----:B------:R-:W-:Y:S01]  /*7a50*/  F2FP.TF32.F32.PACK_B R9, R9 ;  /* 0x00000009ff09723e */ /* 0x000fe200024050ff */
[----:B------:R0:W-:Y:S01]  /*7a60*/  @P1 STG.E desc[UR36][R6.64], R11 ;  /* 0x0000000b06001986 */ /* 0x0001e2000c101924 */
[----:B------:R-:W-:Y:S01]  /*7a70*/  F2FP.TF32.F32.PACK_B R29, R29 ;  /* 0x0000001dff1d723e */ /* 0x000fe200024050ff */
[-C--:B------:R-:W-:Y:S01]  /*7a80*/  FMUL R43, R43, R154.reuse ;  /* 0x0000009a2b2b7220 */ /* 0x080fe20000400000 */
[C---:B------:R-:W-:Y:S01]  /*7a90*/  ISETP.GT.AND P1, PT, R3.reuse, 0x10, PT ;  /* 0x000000100300780c */ /* 0x040fe20003f24270 */
[----:B------:R-:W-:Y:S01]  /*7aa0*/  @P3 STG.E desc[UR36][R6.64+0x4], R27 ;  /* 0x0000041b06003986 */ /* 0x000fe2000c101924 */
[----:B------:R-:W-:Y:S01]  /*7ab0*/  ISETP.GT.AND P3, PT, R3, 0x11, PT ;  /* 0x000000110300780c */ /* 0x000fe20003f64270 */
[-C--:B------:R-:W-:Y:S01]  /*7ac0*/  FMUL R45, R45, R154.reuse ;  /* 0x0000009a2d2d7220 */ /* 0x080fe20000400000 */
[C---:B------:R-:W-:Y:S01]  /*7ad0*/  ISETP.GT.AND P2, PT, R0.reuse, 0x8, P2 ;  /* 0x000000080000780c */ /* 0x040fe20001744270 */
[----:B------:R1:W-:Y:S01]  /*7ae0*/  @P5 STG.E desc[UR36][R4.64+0x20], R9 ;  /* 0x0000200904005986 */ /* 0x0003e2000c101924 */
[C---:B------:R-:W-:Y:S01]  /*7af0*/  ISETP.GT.AND P0, PT, R0.reuse, 0x8, P0 ;  /* 0x000000080000780c */ /* 0x040fe20000704270 */
[-C--:B------:R-:W-:Y:S01]  /*7b00*/  FMUL R47, R47, R154.reuse ;  /* 0x0000009a2f2f7220 */ /* 0x080fe20000400000 */
[----:B------:R-:W-:Y:S01]  /*7b10*/  ISETP.GT.AND P5, PT, R0, RZ, P1 ;  /* 0x000000ff0000720c */ /* 0x000fe20000fa4270 */
[----:B------:R-:W-:Y:S01]  /*7b20*/  @P4 STG.E desc[UR36][R4.64+0x24], R29 ;  /* 0x0000241d04004986 */ /* 0x000fe2000c101924 */
[-C--:B0-----:R-:W-:Y:S01]  /*7b30*/  FMUL R11, R30, R154.reuse ;  /* 0x0000009a1e0b7220 */ /* 0x081fe20000400000 */
[----:B------:R-:W-:Y:S01]  /*7b40*/  ISETP.GT.AND P4, PT, R0, RZ, P3 ;  /* 0x000000ff0000720c */ /* 0x000fe20001f84270 */
[-C--:B------:R-:W-:Y:S01]  /*7b50*/  FMUL R49, R49, R154.reuse ;  /* 0x0000009a31317220 */ /* 0x080fe20000400000 */
[----:B------:R-:W-:Y:S01]  /*7b60*/  F2FP.TF32.F32.PACK_B R31, R31 ;  /* 0x0000001fff1f723e */ /* 0x000fe200024050ff */
[-C--:B------:R-:W-:Y:S01]  /*7b70*/  FMUL R51, R51, R154.reuse ;  /* 0x0000009a33337220 */ /* 0x080fe20000400000 */
[----:B------:R-:W-:Y:S01]  /*7b80*/  F2FP.TF32.F32.PACK_B R11, R11 ;  /* 0x0000000bff0b723e */ /* 0x000fe200024050ff */
[-C--:B------:R-:W-:Y:S01]  /*7b90*/  FMUL R53, R53, R154.reuse ;  /* 0x0000009a35357220 */ /* 0x080fe20000400000 */
[----:B------:R-:W-:Y:S01]  /*7ba0*/  F2FP.TF32.F32.PACK_B R13, R13 ;  /* 0x0000000dff0d723e */ /* 0x000fe200024050ff */
[-C--:B-1----:R-:W-:Y:S01]  /*7bb0*/  FMUL R9, R34, R154.reuse ;  /* 0x0000009a22097220 */ /* 0x082fe20000400000 */
[----:B------:R-:W-:Y:S01]  /*7bc0*/  F2FP.TF32.F32.PACK_B R33, R33 ;  /* 0x00000021ff21723e */ /* 0x000fe200024050ff */
[----:B------:R0:W-:Y:S01]  /*7bd0*/  @P2 STG.E desc[UR36][R6.64+0x20], R11 ;  /* 0x0000200b06002986 */ /* 0x0001e2000c101924 */
[C---:B------:R-:W-:Y:S01]  /*7be0*/  ISETP.GT.AND P1, PT, R0.reuse, 0x8, P1 ;  /* 0x000000080000780c */ /* 0x040fe20000f24270 */
[-C--:B------:R-:W-:Y:S01]  /*7bf0*/  FMUL R55, R55, R154.reuse ;  /* 0x0000009a37377220 */ /* 0x080fe20000400000 */
[C---:B------:R-:W-:Y:S01]  /*7c00*/  ISETP.GT.AND P2, PT, R3.reuse, 0x19, PT ;  /* 0x000000190300780c */ /* 0x040fe20003f44270 */
[----:B------:R-:W-:Y:S01]  /*7c10*/  @P0 STG.E desc[UR36][R6.64+0x24], R31 ;  /* 0x0000241f06000986 */ /* 0x000fe2000c101924 */
[----:B------:R-:W-:Y:S01]  /*7c20*/  ISETP.GT.AND P0, PT, R3, 0x18, PT ;  /* 0x000000180300780c */ /* 0x000fe20003f04270 */
[-C--:B------:R-:W-:Y:S01]  /*7c30*/  FMUL R57, R57, R154.reuse ;  /* 0x0000009a39397220 */ /* 0x080fe20000400000 */
[----:B------:R-:W-:Y:S01]  /*7c40*/  F2FP.TF32.F32.PACK_B R9, R9 ;  /* 0x00000009ff09723e */ /* 0x000fe200024050ff */
[----:B------:R1:W-:Y:S01]  /*7c50*/  @P5 STG.E desc[UR36][R4.64+0x40], R13 ;  /* 0x0000400d04005986 */ /* 0x0003e2000c101924 */
[C---:B------:R-:W-:Y:S01]  /*7c60*/  ISETP.GT.AND P5, PT, R0.reuse, RZ, P0 ;  /* 0x000000ff0000720c */ /* 0x040fe200007a4270 */
[-C--:B------:R-:W-:Y:S01]  /*7c70*/  FMUL R59, R59, R154.reuse ;  /* 0x0000009a3b3b7220 */ /* 0x080fe20000400000 */
[----:B------:R-:W-:Y:S01]  /*7c80*/  F2FP.TF32.F32.PACK_B R35, R35 ;  /* 0x00000023ff23723e */ /* 0x000fe200024050ff */
[----:B------:R-:W-:Y:S01]  /*7c90*/  @P4 STG.E desc[UR36][R4.64+0x44], R33 ;  /* 0x0000442104004986 */ /* 0x000fe2000c101924 */
[----:B------:R-:W-:Y:S01]  /*7ca0*/  ISETP.GT.AND P4, PT, R0, 0x8, P3 ;  /* 0x000000080000780c */ /* 0x000fe20001f84270 */
[-C--:B0-----:R-:W-:Y:S01]  /*7cb0*/  FMUL R11, R36, R154.reuse ;  /* 0x0000009a240b7220 */ /* 0x081fe20000400000 */
[----:B------:R-:W-:Y:S01]  /*7cc0*/  ISETP.GT.AND P3, PT, R0, RZ, P2 ;  /* 0x000000ff0000720c */ /* 0x000fe20001764270 */
[----:B------:R0:W-:Y:S01]  /*7cd0*/  @P1 STG.E desc[UR36][R6.64+0x40], R9 ;  /* 0x0000400906001986 */ /* 0x0001e2000c101924 */
[----:B------:R-:W-:Y:S01]  /*7ce0*/  F2FP.TF32.F32.PACK_B R37, R37 ;  /* 0x00000025ff25723e */ /* 0x000fe200024050ff */
[-C--:B------:R-:W-:Y:S01]  /*7cf0*/  FMUL R61, R61, R154.reuse ;  /* 0x0000009a3d3d7220 */ /* 0x080fe20000400000 */
[----:B------:R-:W-:Y:S01]  /*7d00*/  F2FP.TF32.F32.PACK_B R11, R11 ;  /* 0x0000000bff0b723e */ /* 0x000fe200024050ff */
[-C--:B-1----:R-:W-:Y:S01]  /*7d10*/  FMUL R13, R40, R154.reuse ;  /* 0x0000009a280d7220 */ /* 0x082fe20000400000 */
[----:B------:R-:W-:Y:S01]  /*7d20*/  ISETP.GT.AND P1, PT, R3, 0x20, PT ;  /* 0x000000200300780c */ /* 0x000fe20003f24270 */
[-C--:B------:R-:W-:Y:S01]  /*7d30*/  FMUL R63, R63, R154.reuse ;  /* 0x0000009a3f3f7220 */ /* 0x080fe20000400000 */
[C---:B------:R-:W-:Y:S01]  /*7d40*/  ISETP.GT.AND P0, PT, R0.reuse, 0x8, P0 ;  /* 0x000000080000780c */ /* 0x040fe20000704270 */
[-C--:B------:R-:W-:Y:S01]  /*7d50*/  FMUL R65, R65, R154.reuse ;  /* 0x0000009a41417220 */ /* 0x080fe20000400000 */
[----:B------:R-:W-:Y:S01]  /*7d60*/  F2FP.TF32.F32.PACK_B R39, R39 ;  /* 0x00000027ff27723e */ /* 0x000fe200024050ff */
[----:B------:R-:W-:Y:S01]  /*7d70*/  @P4 STG.E desc[UR36][R6.64+0x44], R35 ;  /* 0x0000442306004986 */ /* 0x000fe2000c101924 */
[----:B------:R-:W-:Y:S01]  /*7d80*/  ISETP.GT.AND P4, PT, R0, 0x8, P2 ;  /* 0x000000080000780c */ /* 0x000fe20001784270 */
[-C--:B0-----:R-:W-:Y:S01]  /*7d90*/  FMUL R9, R38, R154.reuse ;  /* 0x0000009a26097220 */ /* 0x081fe20000400000 */
[----:B------:R-:W-:Y:S01]  /*7da0*/  ISETP.GT.AND P2, PT, R3, 0x21, PT ;  /* 0x000000210300780c */ /* 0x000fe20003f44270 */
[----:B------:R0:W-:Y:S01]  /*7db0*/  @P5 STG.E desc[UR36][R4.64+0x60], R11 ;  /* 0x0000600b04005986 */ /* 0x0001e2000c101924 */
[C---:B------:R-:W-:Y:S01]  /*7dc0*/  ISETP.GT.AND P5, PT, R0.reuse, RZ, P1 ;  /* 0x000000ff0000720c */ /* 0x040fe20000fa4270 */
[-C--:B------:R-:W-:Y:S01]  /*7dd0*/  FMUL R67, R67, R154.reuse ;  /* 0x0000009a43437220 */ /* 0x080fe20000400000 */
[----:B------:R-:W-:Y:S01]  /*7de0*/  F2FP.TF32.F32.PACK_B R9, R9 ;  /* 0x00000009ff09723e */ /* 0x000fe200024050ff */
[----:B------:R-:W-:Y:S01]  /*7df0*/  @P3 STG.E desc[UR36][R4.64+0x64], R37 ;  /* 0x0000642504003986 */ /* 0x000fe2000c101924 */
[C---:B------:R-:W-:Y:S01]  /*7e00*/  ISETP.GT.AND P3, PT, R0.reuse, RZ, P2 ;  /* 0x000000ff0000720c */ /* 0x040fe20001764270 */
[-C--:B------:R-:W-:Y:S01]  /*7e10*/  FMUL R69, R69, R154.reuse ;  /* 0x0000009a45457220 */ /* 0x080fe20000400000 */
[----:B------:R-:W-:Y:S01]  /*7e20*/  F2FP.TF32.F32.PACK_B R13, R13 ;  /* 0x0000000dff0d723e */ /* 0x000fe200024050ff */
[----:B------:R1:W-:Y:S01]  /*7e30*/  @P0 STG.E desc[UR36][R6.64+0x60], R9 ;  /* 0x0000600906000986 */ /* 0x0003e2000c101924 */
[----:B------:R-:W-:Y:S01]  /*7e40*/  F2FP.TF32.F32.PACK_B R41, R41 ;  /* 0x00000029ff29723e */ /* 0x000fe200024050ff */
[-C--:B------:R-:W-:Y:S01]  /*7e50*/  FMUL R71, R71, R154.reuse ;  /* 0x0000009a47477220 */ /* 0x080fe20000400000 */
[C---:B------:R-:W-:Y:S01]  /*7e60*/  ISETP.GT.AND P0, PT, R3.reuse, 0x28, PT ;  /* 0x000000280300780c */ /* 0x040fe20003f04270 */
[----:B------:R-:W-:Y:S01]  /*7e70*/  @P4 STG.E desc[UR36][R6.64+0x64], R39 ;  /* 0x0000642706004986 */ /* 0x000fe2000c101924 */
[----:B------:R-:W-:Y:S01]  /*7e80*/  ISETP.GT.AND P1, PT, R0, 0x8, P1 ;  /* 0x000000080000780c */ /* 0x000fe20000f24270 */
[-C--:B0-----:R-:W-:Y:S01]  /*7e90*/  FMUL R11, R44, R154.reuse ;  /* 0x0000009a2c0b7220 */ /* 0x081fe20000400000 */
[C---:B------:R-:W-:Y:S01]  /*7ea0*/  ISETP.GT.AND P4, PT, R0.reuse, 0x8, P2 ;  /* 0x000000080000780c */ /* 0x040fe20001784270 */
[----:B------:R0:W-:Y:S01]  /*7eb0*/  @P5 STG.E desc[UR36][R4.64+0x80], R13 ;  /* 0x0000800d04005986 */ /* 0x0001e2000c101924 */
[----:B------:R-:W-:Y:S01]  /*7ec0*/  ISETP.GT.AND P2, PT, R3, 0x29, PT ;  /* 0x000000290300780c */ /* 0x000fe20003f44270 */
[-C--:B------:R-:W-:Y:S01]  /*7ed0*/  FMUL R73, R73, R154.reuse ;  /* 0x0000009a49497220 */ /* 0x080fe20000400000 */
[----:B------:R-:W-:Y:S01]  /*7ee0*/  ISETP.GT.AND P5, PT, R0, RZ, P0 ;  /* 0x000000ff0000720c */ /* 0x000fe200007a4270 */
[-C--:B-1----:R-:W-:Y:S01]  /*7ef0*/  FMUL R9, R42, R154.reuse ;  /* 0x0000009a2a097220 */ /* 0x082fe20000400000 */
[----:B------:R-:W-:Y:S01]  /*7f00*/  @P3 STG.E desc[UR36][R4.64+0x84], R41 ;  /* 0x0000842904003986 */ /* 0x000fe2000c101924 */
[----:B------:R-:W-:Y:S01]  /*7f10*/  ISETP.GT.AND P3, PT, R0, RZ, P2 ;  /* 0x000000ff0000720c */ /* 0x000fe20001764270 */
[-C--:B------:R-:W-:Y:S01]  /*7f20*/  FMUL R75, R75, R154.reuse ;  /* 0x0000009a4b4b7220 */ /* 0x080fe20000400000 */
[----:B------:R-:W-:Y:S01]  /*7f30*/  F2FP.TF32.F32.PACK_B R43, R43 ;  /* 0x0000002bff2b723e */ /* 0x000fe200024050ff */
[-C--:B------:R-:W-:Y:S01]  /*7f40*/  FMUL R77, R77, R154.reuse ;  /* 0x0000009a4d4d7220 */ /* 0x080fe20000400000 */
[----:B------:R-:W-:Y:S01]  /*7f50*/  F2FP.TF32.F32.PACK_B R9, R9 ;  /* 0x00000009ff09723e */ /* 0x000fe200024050ff */
[-C--:B------:R-:W-:Y:S01]  /*7f60*/  FMUL R79, R79, R154.reuse ;  /* 0x0000009a4f4f7220 */ /* 0x080fe20000400000 */
[----:B------:R-:W-:Y:S01]  /*7f70*/  F2FP.TF32.F32.PACK_B R11, R11 ;  /* 0x0000000bff0b723e */ /* 0x000fe200024050ff */
[-C--:B0-----:R-:W-:Y:S01]  /*7f80*/  FMUL R13, R48, R154.reuse ;  /* 0x0000009a300d7220 */ /* 0x081fe20000400000 */
[----:B------:R-:W-:Y:S01]  /*7f90*/  F2FP.TF32.F32.PACK_B R45, R45 ;  /* 0x0000002dff2d723e */ /* 0x000fe200024050ff */
[----:B------:R0:W-:Y:S01]  /*7fa0*/  @P1 STG.E desc[UR36][R6.64+0x80], R9 ;  /* 0x0000800906001986 */ /* 0x0001e2000c101924 */
[----:B------:R-:W-:Y:S01]  /*7fb0*/  ISETP.GT.AND P1, PT, R3, 0x30, PT ;  /* 0x000000300300780c */ /* 0x000fe20003f24270 */
[-C--:B------:R-:W-:Y:S01]  /*7fc0*/  FMUL R81, R81, R154.reuse ;  /* 0x0000009a51517220 */ /* 0x080fe20000400000 */
[C---:B------:R-:W-:Y:S01]  /*7fd0*/  ISETP.GT.AND P0, PT, R0.reuse, 0x8, P0 ;  /* 0x000000080000780c */ /* 0x040fe20000704270 */
[----:B------:R-:W-:Y:S01]  /*7fe0*/  @P4 STG.E desc[UR36][R6.64+0x84], R43 ;  /* 0x0000842b06004986 */ /* 0x000fe2000c101924 */
[C---:B------:R-:W-:Y:S01]  /*7ff0*/  ISETP.GT.AND P4, PT, R0.reuse, 0x8, P2 ;  /* 0x000000080000780c */ /* 0x040fe20001784270 */
[-C--:B------:R-:W-:Y:S01]  /*8000*/  FMUL R83, R83, R154.reuse ;  /* 0x0000009a53537220 */ /* 0x080fe20000400000 */
[----:B------:R-:W-:Y:S01]  /*8010*/  ISETP.GT.AND P2, PT, R3, 0x31, PT ;  /* 0x000000310300780c */ /* 0x000fe20003f44270 */
[----:B------:R1:W-:Y:S01]  /*8020*/  @P5 STG.E desc[UR36][R4.64+0xa0], R11 ;  /* 0x0000a00b04005986 */ /* 0x0003e2000c101924 */
[----:B------:R-:W-:Y:S01]  /*8030*/  ISETP.GT.AND P5, PT, R0, RZ, P1 ;  /* 0x000000ff0000720c */ /* 0x000fe20000fa4270 */
[-C--:B------:R-:W-:Y:S01]  /*8040*/  FMUL R85, R85, R154.reuse ;  /* 0x0000009a55557220 */ /* 0x080fe20000400000 */
[----:B------:R-:W-:Y:S01]  /*8050*/  F2FP.TF32.F32.PACK_B R47, R47 ;  /* 0x0000002fff2f723e */ /* 0x000fe200024050ff */
[-C--:B0-----:R-:W-:Y:S01]  /*8060*/  FMUL R9, R46, R154.reuse ;  /* 0x0000009a2e097220 */ /* 0x081fe20000400000 */
        /* <DEDUP_REMOVED lines=9> */
[C---:B------:R-:W-:Y:S01]  /*8100*/  ISETP.GT.AND P1, PT, R0.reuse, 0x8, P1 ;  /* 0x000000080000780c */ /* 0x040fe20000f24270 */
[----:B------:R0:W-:Y:S01]  /*8110*/  @P0 STG.E desc[UR36][R6.64+0xa0], R9 ;  /* 0x0000a00906000986 */ /* 0x0001e2000c101924 */
[----:B------:R-:W-:Y:S01]  /*8120*/  ISETP.GT.AND P0, PT, R3, 0x38, PT ;  /* 0x000000380300780c */ /* 0x000fe20003f04270 */
[-C--:B------:R-:W-:Y:S01]  /*8130*/  FMUL R93, R93, R154.reuse ;  /* 0x0000009a5d5d7220 */ /* 0x080fe20000400000 */
[----:B------:R-:W-:Y:S01]  /*8140*/  F2FP.TF32.F32.PACK_B R51, R51 ;  /* 0x00000033ff33723e */ /* 0x000fe200024050ff */
        /* <DEDUP_REMOVED lines=10> */
[C---:B------:R-:W-:Y:S01]  /*81f0*/  ISETP.GT.AND P3, PT, R0.reuse, RZ, P2 ;  /* 0x000000ff0000720c */ /* 0x040fe20001764270 */
[-C--:B------:R-:W-:Y:S01]  /*8200*/  FMUL R99, R99, R154.reuse ;  /* 0x0000009a63637220 */ /* 0x080fe20000400000 */
[----:B------:R-:W-:Y:S01]  /*8210*/  F2FP.TF32.F32.PACK_B R53, R53 ;  /* 0x00000035ff35723e */ /* 0x000fe200024050ff */
[-C--:B------:R-:W-:Y:S01]  /*8220*/  FMUL R101, R101, R154.reuse ;  /* 0x0000009a65657220 */ /* 0x080fe20000400000 */
[----:B------:R-:W-:Y:S01]  /*8230*/  F2FP.TF32.F32.PACK_B R9, R9 ;  /* 0x00000009ff09723e */ /* 0x000fe200024050ff */
[-C--:B------:R-:W-:Y:S01]  /*8240*/  FMUL R103, R103, R154.reuse ;  /* 0x0000009a67677220 */ /* 0x080fe20000400000 */
[----:B------:R-:W-:Y:S01]  /*8250*/  ISETP.GT.AND P0, PT, R0, 0x8, P0 ;  /* 0x000000080000780c */ /* 0x000fe20000704270 */
[-C--:B-1----:R-:W-:Y:S01]  /*8260*/  FMUL R13, R56, R154.reuse ;  /* 0x0000009a380d7220 */ /* 0x082fe20000400000 */
[----:B------:R-:W-:Y:S01]  /*8270*/  F2FP.TF32.F32.PACK_B R55, R55 ;  /* 0x00000037ff37723e */ /* 0x000fe200024050ff */
        /* <DEDUP_REMOVED lines=16> */
[----:B------:R-:W-:Y:S01]  /*8380*/  ISETP.GT.AND P1, PT, R0, 0x8, P1 ;  /* 0x000000080000780c */ /* 0x000fe20000f24270 */
[-C--:B------:R-:W-:Y:S01]  /*8390*/  FMUL R113, R113, R154.reuse ;  /* 0x0000009a71717220 */ /* 0x080fe20000400000 */
[----:B------:R-:W-:Y:S01]  /*83a0*/  F2FP.TF32.F32.PACK_B R9, R9 ;  /* 0x00000009ff09723e */ /* 0x000fe200024050ff */
[-C--:B------:R-:W-:Y:S01]  /*83b0*/  FMUL R115, R115, R154.reuse ;  /* 0x0000009a73737220 */ /* 0x080fe20000400000 */
[-C--:B-1----:R-:W-:Y:S01]  /*83c0*/  FMUL R11, R60, R154.reuse ;  /* 0x0000009a3c0b7220 */ /* 0x082fe20000400000 */
[----:B------:R-:W-:Y:S01]  /*83d0*/  F2FP.TF32.F32.PACK_B R59, R59 ;  /* 0x0000003bff3b723e */ /* 0x000fe200024050ff */
[-C--:B------:R-:W-:Y:S01]  /*83e0*/  FMUL R117, R117, R154.reuse ;  /* 0x0000009a75757220 */ /* 0x080fe20000400000 */
        /* <DEDUP_REMOVED lines=58> */
[----:B0-----:R-:W-:Y:S01]  /*8790*/  FMUL R9, R66, R154 ;  /* 0x0000009a42097220 */ /* 0x001fe20000400000 */
[----:B------:R-:W-:Y:S01]  /*87a0*/  @P3 STG.E desc[UR36][R4.64+0x144], R65 ;  /* 0x0001444104003986 */ /* 0x000fe2000c101924 */
[----:B------:R-:W-:-:S02]  /*87b0*/  ISETP.GT.AND P3, PT, R0, RZ, P2 ;  /* 0x000000ff0000720c */ /* 0x000fc40001764270 */
[----:B------:R-:W-:Y:S02]  /*87c0*/  ISETP.GT.AND P0, PT, R0, 0x8, P0 ;  /* 0x000000080000780c */ /* 0x000fe40000704270 */
[----:B------:R-:W-:Y:S01]  /*87d0*/  F2FP.TF32.F32.PACK_B R9, R9 ;  /* 0x00000009ff09723e */ /* 0x000fe200024050ff */
[----:B-1----:R-:W-:Y:S01]  /*87e0*/  FMUL R13, R72, R154 ;  /* 0x0000009a480d7220 */ /* 0x002fe20000400000 */
[----:B------:R-:W-:-:S03]  /*87f0*/  F2FP.TF32.F32.PACK_B R71, R71 ;  /* 0x00000047ff47723e */ /* 0x000fc600024050ff */
[----:B------:R0:W-:Y:S01]  /*8800*/  @P1 STG.E desc[UR36][R6.64+0x140], R9 ;  /* 0x0001400906001986 */ /* 0x0001e2000c101924 */
[C---:B------:R-:W-:Y:S02]  /*8810*/  ISETP.GT.AND P1, PT, R3.reuse, 0x60, PT ;  /* 0x000000600300780c */ /* 0x040fe40003f24270 */
[----:B------:R-:W-:Y:S01]  /*8820*/  F2FP.TF32.F32.PACK_B R13, R13 ;  /* 0x0000000dff0d723e */ /* 0x000fe200024050ff */
[----:B------:R-:W-:Y:S01]  /*8830*/  @P4 STG.E desc[UR36][R6.64+0x144], R67 ;  /* 0x0001444306004986 */ /* 0x000fe2000c101924 */
[C---:B------:R-:W-:Y:S02]  /*8840*/  ISETP.GT.AND P4, PT, R0.reuse, 0x8, P2 ;  /* 0x000000080000780c */ /* 0x040fe40001784270 */
[----:B------:R-:W-:Y:S01]  /*8850*/  ISETP.GT.AND P2, PT, R3, 0x61, PT ;  /* 0x000000610300780c */ /* 0x000fe20003f44270 */
[----:B------:R1:W-:Y:S01]  /*8860*/  @P5 STG.E desc[UR36][R4.64+0x160], R11 ;  /* 0x0001600b04005986 */ /* 0x0003e2000c101924 */
[----:B------:R-:W-:Y:S02]  /*8870*/  ISETP.GT.AND P5, PT, R0, RZ, P1 ;  /* 0x000000ff0000720c */ /* 0x000fe40000fa4270 */
        /* <DEDUP_REMOVED lines=257> */
[----:B------:R-:W-:Y:S01]  /*9890*/  @P3 STG.E desc[UR36][R4.64+0x364], R133 ;  /* 0x0003648504003986 */ /* 0x000fe2000c101924 */
[----:B0-----:R-:W-:Y:S01]  /*98a0*/  FMUL R9, R134, R154 ;  /* 0x0000009a86097220 */ /* 0x001fe20000400000 */
[----:B------:R-:W-:-:S02]  /*98b0*/  ISETP.GT.AND P3, PT, R0, RZ, P2 ;  /* 0x000000ff0000720c */ /* 0x000fc40001764270 */
[----:B------:R-:W-:Y:S02]  /*98c0*/  ISETP.GT.AND P1, PT, R0, 0x8, P1 ;  /* 0x000000080000780c */ /* 0x000fe40000f24270 */
[----:B------:R-:W-:Y:S01]  /*98d0*/  F2FP.TF32.F32.PACK_B R9, R9 ;  /* 0x00000009ff09723e */ /* 0x000fe200024050ff */
[----:B-1----:R-:W-:Y:S01]  /*98e0*/  FMUL R11, R140, R154 ;  /* 0x0000009a8c0b7220 */ /* 0x002fe20000400000 */
[----:B------:R-:W-:-:S03]  /*98f0*/  F2FP.TF32.F32.PACK_B R139, R139 ;  /* 0x0000008bff8b723e */ /* 0x000fc600024050ff */
[----:B------:R0:W-:Y:S01]  /*9900*/  @P0 STG.E desc[UR36][R6.64+0x360], R9 ;  /* 0x0003600906000986 */ /* 0x0001e2000c101924 */
[----:B------:R-:W-:Y:S02]  /*9910*/  F2FP.TF32.F32.PACK_B R141, R141 ;  /* 0x0000008dff8d723e */ /* 0x000fe400024050ff */
[----:B------:R-:W-:Y:S01]  /*9920*/  F2FP.TF32.F32.PACK_B R11, R11 ;  /* 0x0000000bff0b723e */ /* 0x000fe200024050ff */
[----:B------:R-:W-:Y:S01]  /*9930*/  @P4 STG.E desc[UR36][R6.64+0x364], R135 ;  /* 0x0003648706004986 */ /* 0x000fe2000c101924 */
[C---:B------:R-:W-:Y:S02]  /*9940*/  ISETP.GT.AND P4, PT, R3.reuse, 0xe8, PT ;  /* 0x000000e80300780c */ /* 0x040fe40003f84270 */
[----:B------:R-:W-:Y:S01]  /*9950*/  F2FP.TF32.F32.PACK_B R143, R143 ;  /* 0x0000008fff8f723e */ /* 0x000fe200024050ff */
[----:B------:R1:W-:Y:S01]  /*9960*/  @P5 STG.E desc[UR36][R4.64+0x380], R13 ;  /* 0x0003800d04005986 */ /* 0x0003e2000c101924 */
[----:B------:R-:W-:Y:S02]  /*9970*/  ISETP.GT.AND P5, PT, R3, 0xe9, PT ;  /* 0x000000e90300780c */ /* 0x000fe40003fa4270 */
[----:B------:R-:W-:Y:S01]  /*9980*/  F2FP.TF32.F32.PACK_B R145, R145 ;  /* 0x00000091ff91723e */ /* 0x000fe200024050ff */
[----:B------:R-:W-:Y:S01]  /*9990*/  @P3 STG.E desc[UR36][R4.64+0x384], R137 ;  /* 0x0003848904003986 */ /* 0x000fe2000c101924 */
[----:B------:R-:W-:Y:S01]  /*99a0*/  ISETP.GT.AND P3, PT, R0, 0x8, P2 ;  /* 0x000000080000780c */ /* 0x000fe20001764270 */
[----:B0-----:R-:W-:Y:S01]  /*99b0*/  FMUL R9, R138, R154 ;  /* 0x0000009a8a097220 */ /* 0x001fe20000400000 */
[----:B------:R-:W-:-:S02]  /*99c0*/  ISETP.GT.AND P2, PT, R0, RZ, P4 ;  /* 0x000000ff0000720c */ /* 0x000fc40002744270 */
[C---:B------:R-:W-:Y:S02]  /*99d0*/  ISETP.GT.AND P0, PT, R0.reuse, RZ, P5 ;  /* 0x000000ff0000720c */ /* 0x040fe40002f04270 */
[----:B------:R-:W-:Y:S01]  /*99e0*/  ISETP.GT.AND P4, PT, R0, 0x8, P4 ;  /* 0x000000080000780c */ /* 0x000fe20002784270 */
[----:B-1----:R-:W-:Y:S01]  /*99f0*/  FMUL R13, R142, R154 ;  /* 0x0000009a8e0d7220 */ /* 0x002fe20000400000 */
[----:B------:R-:W-:Y:S02]  /*9a00*/  ISETP.GT.AND P5, PT, R0, 0x8, P5 ;  /* 0x000000080000780c */ /* 0x000fe40002fa4270 */
[----:B------:R-:W-:Y:S02]  /*9a10*/  F2FP.TF32.F32.PACK_B R9, R9 ;  /* 0x00000009ff09723e */ /* 0x000fe400024050ff */
[----:B------:R-:W-:Y:S02]  /*9a20*/  F2FP.TF32.F32.PACK_B R13, R13 ;  /* 0x0000000dff0d723e */ /* 0x000fe400024050ff */
[----:B------:R-:W-:Y:S01]  /*9a30*/  F2FP.TF32.F32.PACK_B R147, R147 ;  /* 0x00000093ff93723e */ /* 0x000fe200024050ff */
[----:B------:R0:W-:Y:S01]  /*9a40*/  @P1 STG.E desc[UR36][R6.64+0x380], R9 ;  /* 0x0003800906001986 */ /* 0x0001e2000c101924 */
[----:B------:R-:W-:-:S02]  /*9a50*/  ISETP.GT.AND P1, PT, R3, 0xf8, PT ;  /* 0x000000f80300780c */ /* 0x000fc40003f24270 */
[----:B------:R-:W-:Y:S01]  /*9a60*/  F2FP.TF32.F32.PACK_B R149, R149 ;  /* 0x00000095ff95723e */ /* 0x000fe200024050ff */
[----:B------:R-:W-:Y:S01]  /*9a70*/  @P3 STG.E desc[UR36][R6.64+0x384], R139 ;  /* 0x0003848b06003986 */ /* 0x000fe2000c101924 */
[C---:B------:R-:W-:Y:S02]  /*9a80*/  ISETP.GT.AND P3, PT, R3.reuse, 0xf0, PT ;  /* 0x000000f00300780c */ /* 0x040fe40003f64270 */
[----:B------:R-:W-:Y:S01]  /*9a90*/  F2FP.TF32.F32.PACK_B R151, R151 ;  /* 0x00000097ff97723e */ /* 0x000fe200024050ff */
[----:B------:R1:W-:Y:S01]  /*9aa0*/  @P2 STG.E desc[UR36][R4.64+0x3a0], R11 ;  /* 0x0003a00b04002986 */ /* 0x0003e2000c101924 */
[----:B------:R-:W-:-:S03]  /*9ab0*/  ISETP.GT.AND P2, PT, R3, 0xf1, PT ;  /* 0x000000f10300780c */ /* 0x000fc60003f44270 */
[----:B------:R-:W-:Y:S01]  /*9ac0*/  @P0 STG.E desc[UR36][R4.64+0x3a4], R141 ;  /* 0x0003a48d04000986 */ /* 0x000fe2000c101924 */
[----:B------:R-:W-:Y:S01]  /*9ad0*/  ISETP.GT.AND P0, PT, R3, 0xf9, PT ;  /* 0x000000f90300780c */ /* 0x000fe20003f04270 */
[-C--:B------:R-:W-:Y:S01]  /*9ae0*/  FMUL R3, R144, R154.reuse ;  /* 0x0000009a90037220 */ /* 0x080fe20000400000 */
[-C--:B0-----:R-:W-:Y:S01]  /*9af0*/  FMUL R9, R146, R154.reuse ;  /* 0x0000009a92097220 */ /* 0x081fe20000400000 */
[----:B------:R0:W-:Y:S01]  /*9b00*/  @P4 STG.E desc[UR36][R6.64+0x3a0], R13 ;  /* 0x0003a00d06004986 */ /* 0x0001e2000c101924 */
[C---:B------:R-:W-:Y:S02]  /*9b10*/  ISETP.GT.AND P4, PT, R0.reuse, RZ, P2 ;  /* 0x000000ff0000720c */ /* 0x040fe40001784270 */
[----:B------:R-:W-:Y:S01]  /*9b20*/  F2FP.TF32.F32.PACK_B R3, R3 ;  /* 0x00000003ff03723e */ /* 0x000fe200024050ff */
[----:B------:R-:W-:Y:S01]  /*9b30*/  @P5 STG.E desc[UR36][R6.64+0x3a4], R143 ;  /* 0x0003a48f06005986 */ /* 0x000fe2000c101924 */
[----:B------:R-:W-:Y:S01]  /*9b40*/  ISETP.GT.AND P5, PT, R0, RZ, P3 ;  /* 0x000000ff0000720c */ /* 0x000fe20001fa4270 */
[----:B-1----:R-:W-:Y:S01]  /*9b50*/  FMUL R11, R148, R154 ;  /* 0x0000009a940b7220 */ /* 0x002fe20000400000 */
[----:B------:R-:W-:-:S02]  /*9b60*/  ISETP.GT.AND P3, PT, R0, 0x8, P3 ;  /* 0x000000080000780c */ /* 0x000fc40001f64270 */
[----:B------:R-:W-:Y:S02]  /*9b70*/  ISETP.GT.AND P2, PT, R0, 0x8, P2 ;  /* 0x000000080000780c */ /* 0x000fe40001744270 */
[----:B------:R-:W-:Y:S01]  /*9b80*/  F2FP.TF32.F32.PACK_B R9, R9 ;  /* 0x00000009ff09723e */ /* 0x000fe200024050ff */
[----:B0-----:R-:W-:Y:S01]  /*9b90*/  FMUL R13, R150, R154 ;  /* 0x0000009a960d7220 */ /* 0x001fe20000400000 */
[----:B------:R-:W-:-:S04]  /*9ba0*/  F2FP.TF32.F32.PACK_B R11, R11 ;  /* 0x0000000bff0b723e */ /* 0x000fc800024050ff */
[----:B------:R-:W-:Y:S01]  /*9bb0*/  F2FP.TF32.F32.PACK_B R13, R13 ;  /* 0x0000000dff0d723e */ /* 0x000fe200024050ff */
[----:B------:R-:W-:Y:S01]  /*9bc0*/  @P5 STG.E desc[UR36][R4.64+0x3c0], R3 ;  /* 0x0003c00304005986 */ /* 0x000fe2000c101924 */
[C---:B------:R-:W-:Y:S02]  /*9bd0*/  ISETP.GT.AND P5, PT, R0.reuse, RZ, P1 ;  /* 0x000000ff0000720c */ /* 0x040fe40000fa4270 */
[C---:B------:R-:W-:Y:S01]  /*9be0*/  ISETP.GT.AND P1, PT, R0.reuse, 0x8, P1 ;  /* 0x000000080000780c */ /* 0x040fe20000f24270 */
[----:B------:R-:W-:Y:S01]  /*9bf0*/  @P4 STG.E desc[UR36][R4.64+0x3c4], R145 ;  /* 0x0003c49104004986 */ /* 0x000fe2000c101924 */
[C---:B------:R-:W-:Y:S02]  /*9c00*/  ISETP.GT.AND P4, PT, R0.reuse, RZ, P0 ;  /* 0x000000ff0000720c */ /* 0x040fe40000784270 */
[----:B------:R-:W-:Y:S01]  /*9c10*/  ISETP.GT.AND P0, PT, R0, 0x8, P0 ;  /* 0x000000080000780c */ /* 0x000fe20000704270 */
[----:B------:R-:W-:Y:S04]  /*9c20*/  @P3 STG.E desc[UR36][R6.64+0x3c0], R9 ;  /* 0x0003c00906003986 */ /* 0x000fe8000c101924 */
[----:B------:R-:W-:Y:S04]  /*9c30*/  @P2 STG.E desc[UR36][R6.64+0x3c4], R147 ;  /* 0x0003c49306002986 */ /* 0x000fe8000c101924 */
[----:B------:R-:W-:Y:S04]  /*9c40*/  @P5 STG.E desc[UR36][R4.64+0x3e0], R11 ;  /* 0x0003e00b04005986 */ /* 0x000fe8000c101924 */
[----:B------:R0:W-:Y:S02]  /*9c50*/  @P4 STG.E desc[UR36][R4.64+0x3e4], R149 ;  /* 0x0003e49504004986 */ /* 0x0001e4000c101924 */
[----:B0-----:R-:W-:-:S02]  /*9c60*/  @P1 IMAD.MOV.U32 R4, RZ, RZ, R6 ;  /* 0x000000ffff041224 */ /* 0x001fc400078e0006 */
[----:B------:R-:W-:-:S05]  /*9c70*/  @P1 IMAD.MOV.U32 R5, RZ, RZ, R7 ;  /* 0x000000ffff051224 */ /* 0x000fca00078e0007 */
[----:B------:R0:W-:Y:S04]  /*9c80*/  @P1 STG.E desc[UR36][R4.64+0x3e0], R13 ;  /* 0x0003e00d04001986 */ /* 0x0001e8000c101924 */
[----:B------:R0:W-:Y:S02]  /*9c90*/  @P0 STG.E desc[UR36][R6.64+0x3e4], R151 ;  /* 0x0003e49706000986 */ /* 0x0001e4000c101924 */
.L_x_282:
[----:B------:R-:W-:Y:S05]  /*9ca0*/  BSYNC B0 ;  /* 0x0000000000007941 */ /* 0x000fea0003800000 */
.L_x_28:
[----:B------:R-:W-:Y:S01]  /*9cb0*/  ULDC UR4, c[0x0][0xc] ;  /* 0x0000030000047ab9 */ /* 0x000fe20000000800 */
[----:B------:R-:W-:Y:S01]  /*9cc0*/  ULDC UR5, c[0x0][0x10] ;  /* 0x0000040000057ab9 */ /* 0x000fe20000000800 */
[----:B0-----:R-:W0:Y:S01]  /*9cd0*/  LDC R3, c[0x0][0x14] ;  /* 0x00000500ff037b82 */ /* 0x001e220000000800 */
[----:B------:R-:W-:Y:S01]  /*9ce0*/  UIMAD.WIDE.U32 UR4, UR4, UR5, URZ ;  /* 0x00000005040472a5 */ /* 0x000fe2000f8e003f */
[----:B------:R-:W-:Y:S01]  /*9cf0*/  PRMT R0, RZ, 0x7610, R0 ;  /* 0x00007610ff007816 */ /* 0x000fe20000000000 */
[----:B-----5:R-:W-:Y:S02]  /*9d00*/  IMAD.MOV.U32 R152, RZ, RZ, -0x1 ;  /* 0xffffffffff987424 */ /* 0x020fe400078e00ff */
[----:B------:R-:W-:Y:S02]  /*9d10*/  IMAD.MOV.U32 R23, RZ, RZ, -0x1 ;  /* 0xffffffffff177424 */ /* 0x000fe400078e00ff */
[----:B0-----:R-:W-:-:S04]  /*9d20*/  IMAD.WIDE.U32 R16, R3, UR4, R16 ;  /* 0x0000000403107c25 */ /* 0x001fc8000f8e0010 */
[----:B------:R-:W-:Y:S01]  /*9d30*/  IMAD R3, R3, UR5, RZ ;  /* 0x0000000503037c24 */ /* 0x000fe2000f8e02ff */
[----:B------:R-:W-:Y:S02]  /*9d40*/  ULDC.64 UR4, c[0x0][0x650] ;  /* 0x0001940000047ab9 */ /* 0x000fe40000000a00 */
[----:B------:R-:W-:Y:S01]  /*9d50*/  ISETP.GE.U32.AND P0, PT, R16, UR4, PT ;  /* 0x0000000410007c0c */ /* 0x000fe2000bf06070 */
[----:B------:R-:W-:-:S05]  /*9d60*/  IMAD.IADD R17, R17, 0x1, R3 ;  /* 0x0000000111117824 */ /* 0x000fca00078e0203 */
[----:B------:R-:W-:-:S13]  /*9d70*/  ISETP.GE.U32.AND.EX P0, PT, R17, UR5, PT, P0 ;  /* 0x0000000511007c0c */ /* 0x000fda000bf06100 */
[----:B------:R-:W-:Y:S05]  /*9d80*/  @P0 BRA `(.L_x_283) ;  /* 0x0000000400640947 */ /* 0x000fea0003800000 */
[----:B------:R-:W0:Y:S01]  /*9d90*/  S2R R12, SR_CTAID.X ;  /* 0x00000000000c7919 */ /* 0x000e220000002500 */
[----:B----4-:R-:W4:Y:S01]  /*9da0*/  LDC.64 R10, c[0x0][0x628] ;  /* 0x00018a00ff0a7b82 */ /* 0x010f220000000a00 */
[----:B------:R-:W-:Y:S01]  /*9db0*/  ULDC UR4, c[0x0][0x150] ;  /* 0x0000540000047ab9 */ /* 0x000fe20000000800 */
[----:B-123--:R-:W-:Y:S01]  /*9dc0*/  IMAD.MOV.U32 R8, RZ, RZ, R16 ;  /* 0x000000ffff087224 */ /* 0x00efe200078e0010 */
[----:B------:R-:W1:Y:S01]  /*9dd0*/  S2R R24, SR_CTAID.Y ;  /* 0x0000000000187919 */ /* 0x000e620000002600 */
[----:B------:R-:W-:-:S04]  /*9de0*/  IMAD.MOV.U32 R9, RZ, RZ, R17 ;  /* 0x000000ffff097224 */ /* 0x000fc800078e0011 */
[----:B------:R-:W2:Y:S08]  /*9df0*/  LDC R21, c[0x0][0x144] ;  /* 0x00005100ff157b82 */ /* 0x000eb00000000800 */
[----:B------:R-:W3:Y:S08]  /*9e00*/  LDC R0, c[0x0][0x630] ;  /* 0x00018c00ff007b82 */ /* 0x000ef00000000800 */
[----:B------:R-:W1:Y:S01]  /*9e10*/  LDC.64 R14, c[0x0][0x620] ;  /* 0x00018800ff0e7b82 */ /* 0x000e620000000a00 */
[----:B----4-:R-:W-:-:S04]  /*9e20*/  ISETP.NE.U32.AND P0, PT, R10, RZ, PT ;  /* 0x000000ff0a00720c */ /* 0x010fc80003f05070 */
[----:B------:R-:W-:Y:S02]  /*9e30*/  ISETP.NE.AND.EX P0, PT, R11, RZ, PT, P0 ;  /* 0x000000ff0b00720c */ /* 0x000fe40003f05300 */
[----:B0-----:R-:W-:-:S05]  /*9e40*/  I2FP.F32.U32 R3, R12 ;  /* 0x0000000c00037245 */ /* 0x001fca0000201000 */
[----:B------:R-:W-:-:S04]  /*9e50*/  FMUL R3, R3, UR4 ;  /* 0x0000000403037c20 */ /* 0x000fc80008400000 */
[----:B------:R0:W4:Y:S02]  /*9e60*/  F2I.U32.TRUNC.NTZ R20, R3 ;  /* 0x0000000300147305 */ /* 0x000124000020f000 */
[----:B--23--:R-:W-:Y:S05]  /*9e70*/  @!P0 BRA `(.L_x_284) ;  /* 0x0000000000288947 */ /* 0x00cfea0003800000 */
[----:B0-----:R-:W0:Y:S02]  /*9e80*/  LDC R3, c[0x0][0x634] ;  /* 0x00018d00ff037b82 */ /* 0x001e240000000800 */
        /* <DEDUP_REMOVED lines=9> */
.L_x_284:
[----:B------:R-:W2:Y:S01]  /*9f20*/  LDC.64 R30, c[0x0][0x640] ;  /* 0x00019000ff1e7b82 */ /* 0x000ea20000000a00 */
[-CC-:B------:R-:W-:Y:S01]  /*9f30*/  SHF.R.U64 R23, R8, R0.reuse, R9.reuse ;  /* 0x0000000008177219 */ /* 0x180fe20000001209 */
[----:B----4-:R-:W-:Y:S01]  /*9f40*/  IMAD.MOV R20, RZ, RZ, -R20 ;  /* 0x000000ffff147224 */ /* 0x010fe200078e0a14 */
[----:B------:R-:W-:Y:S01]  /*9f50*/  SHF.R.U32.HI R0, RZ, R0, R9 ;  /* 0x00000000ff007219 */ /* 0x000fe20000011609 */
[----:B------:R-:W-:Y:S01]  /*9f60*/  ULDC UR4, c[0x0][0x154] ;  /* 0x0000550000047ab9 */ /* 0x000fe20000000800 */
[----:B0-----:R-:W-:Y:S01]  /*9f70*/  IADD3 R3, P0, RZ, -R23, RZ ;  /* 0x80000017ff037210 */ /* 0x001fe20007f1e0ff */
[----:B------:R-:W-:Y:S02]  /*9f80*/  IMAD R26, R21, R20, R12 ;  /* 0x00000014151a7224 */ /* 0x000fe400078e020c */
[----:B------:R-:W0:Y:S01]  /*9f90*/  LDC R6, c[0x0][0x618] ;  /* 0x00018600ff067b82 */ /* 0x000e220000000800 */
[----:B------:R-:W-:Y:S02]  /*9fa0*/  IMAD.MOV.U32 R7, RZ, RZ, 0x1 ;  /* 0x00000001ff077424 */ /* 0x000fe400078e00ff */
[----:B------:R-:W-:-:S04]  /*9fb0*/  IMAD.X R5, RZ, RZ, ~R0, P0 ;  /* 0x000000ffff057224 */ /* 0x000fc800000e0e00 */
[-C--:B-1----:R-:W-:Y:S01]  /*9fc0*/  IMAD R0, R5, R14.reuse, RZ ;  /* 0x0000000e05007224 */ /* 0x082fe200078e02ff */
[----:B------:R-:W1:Y:S01]  /*9fd0*/  LDC R8, c[0x0][0x608] ;  /* 0x00018200ff087b82 */ /* 0x000e620000000800 */
[----:B------:R-:W-:-:S04]  /*9fe0*/  IMAD.WIDE.U32 R4, R3, R14, R16 ;  /* 0x0000000e03047225 */ /* 0x000fc800078e0010 */
[----:B------:R-:W-:Y:S01]  /*9ff0*/  IMAD R3, R3, R15, R0 ;  /* 0x0000000f03037224 */ /* 0x000fe200078e0200 */
[----:B------:R-:W-:Y:S02]  /*a000*/  I2FP.F32.U32 R0, R24 ;  /* 0x0000001800007245 */ /* 0x000fe40000201000 */
[----:B------:R-:W3:Y:S01]  /*a010*/  LDC R28, c[0x0][0x658] ;  /* 0x00019600ff1c7b82 */ /* 0x000ee20000000800 */
[----:B------:R-:W-:Y:S01]  /*a020*/  IMAD.IADD R3, R5, 0x1, R3 ;  /* 0x0000000105037824 */ /* 0x000fe200078e0203 */
[----:B--2---:R-:W-:Y:S01]  /*a030*/  ISETP.NE.U32.AND P0, PT, R30, RZ, PT ;  /* 0x000000ff1e00720c */ /* 0x004fe20003f05070 */
[----:B------:R-:W-:Y:S01]  /*a040*/  FMUL R0, R0, UR4 ;  /* 0x0000000400007c20 */ /* 0x000fe20008400000 */
[----:B------:R-:W-:Y:S02]  /*a050*/  IMAD.MOV.U32 R5, RZ, RZ, -0x1 ;  /* 0xffffffffff057424 */ /* 0x000fe400078e00ff */
[----:B------:R-:W-:Y:S01]  /*a060*/  ISETP.NE.AND.EX P0, PT, R31, RZ, PT, P0 ;  /* 0x000000ff1f00720c */ /* 0x000fe20003f05300 */
[----:B------:R2:W4:Y:S01]  /*a070*/  F2I.U32.TRUNC.NTZ R13, R0 ;  /* 0x00000000000d7305 */ /* 0x000522000020f000 */
[----:B------:R-:W2:Y:S01]  /*a080*/  LDC R15, c[0x0][0x148] ;  /* 0x00005200ff0f7b82 */ /* 0x000ea20000000800 */
[----:B0-----:R-:W-:-:S02]  /*a090*/  SHF.R.U64 R12, R4, R6, R3 ;  /* 0x00000006040c7219 */ /* 0x001fc40000001203 */
[----:B------:R-:W-:-:S05]  /*a0a0*/  SHF.R.U32.HI R3, RZ, R6, R3 ;  /* 0x00000006ff037219 */ /* 0x000fca0000011603 */
[----:B------:R-:W0:Y:S01]  /*a0b0*/  LDC R20, c[0x0][0x600] ;  /* 0x00018000ff147b82 */ /* 0x000e220000000800 */
[-CC-:B-1----:R-:W-:Y:S02]  /*a0c0*/  SHF.R.U64 R10, R12, R8.reuse, R3.reuse ;  /* 0x000000080c0a7219 */ /* 0x182fe40000001203 */
[----:B------:R-:W-:-:S05]  /*a0d0*/  SHF.R.U32.HI R3, RZ, R8, R3 ;  /* 0x00000008ff037219 */ /* 0x000fca0000011603 */
[----:B------:R-:W1:Y:S01]  /*a0e0*/  LDC R21, c[0x0][0x648] ;  /* 0x00019200ff157b82 */ /* 0x000e620000000800 */
[-C--:B---3--:R-:W-:Y:S02]  /*a0f0*/  SHF.L.U32 R4, R5, R28.reuse, RZ ;  /* 0x0000001c05047219 */ /* 0x088fe400000006ff */
[-CC-:B------:R-:W-:Y:S02]  /*a100*/  SHF.R.U64 R14, R10, R28.reuse, R3.reuse ;  /* 0x0000001c0a0e7219 */ /* 0x180fe40000001203 */
[----:B------:R-:W-:Y:S02]  /*a110*/  SHF.R.U32.HI R5, RZ, R28, R3 ;  /* 0x0000001cff057219 */ /* 0x000fe40000011603 */
[----:B------:R-:W-:Y:S01]  /*a120*/  LOP3.LUT R153, RZ, R4, RZ, 0x33, !PT ;  /* 0x00000004ff997212 */ /* 0x000fe200078e33ff */
[----:B------:R-:W3:Y:S01]  /*a130*/  LDC R25, c[0x0][0x638] ;  /* 0x00018e00ff197b82 */ /* 0x000ee20000000800 */
[----:B------:R-:W-:Y:S01]  /*a140*/  SHF.L.U32 R28, R7, R28, RZ ;  /* 0x0000001c071c7219 */ /* 0x000fe200000006ff */
[----:B------:R-:W-:-:S06]  /*a150*/  IMAD.MOV.U32 R4, RZ, RZ, R14 ;  /* 0x000000ffff047224 */ /* 0x000fcc00078e000e */
[----:B------:R-:W0:Y:S01]  /*a160*/  LDC R27, c[0x0][0x610] ;  /* 0x00018400ff1b7b82 */ /* 0x000e220000000800 */
[----:B----4-:R-:W-:Y:S05]  /*a170*/  @!P0 BRA `(.L_x_285) ;  /* 0x0000000000288947 */ /* 0x010fea0003800000 */
[----:B------:R-:W4:Y:S02]  /*a180*/  LDC R3, c[0x0][0x64c] ;  /* 0x00019300ff037b82 */ /* 0x000f240000000800 */
[----:B----4-:R-:W-:-:S05]  /*a190*/  IADD3 R3, P0, R14, R3, RZ ;  /* 0x000000030e037210 */ /* 0x010fca0007f1e0ff */
        /* <DEDUP_REMOVED lines=8> */
.L_x_285:
[----:B------:R-:W-:Y:S01]  /*a220*/  ISETP.NE.AND P0, PT, R2, 0x1, PT ;  /* 0x000000010200780c */ /* 0x000fe20003f05270 */
[----:B------:R-:W-:Y:S01]  /*a230*/  IMAD.MOV R13, RZ, RZ, -R13 ;  /* 0x000000ffff0d7224 */ /* 0x000fe200078e0a0d */
[----:B-12---:R-:W-:Y:S01]  /*a240*/  SHF.R.U64 R0, R4, R21, R5 ;  /* 0x0000001504007219 */ /* 0x006fe20000001205 */
[----:B0-----:R-:W-:Y:S01]  /*a250*/  VIADD R5, R20, 0xffffffff ;  /* 0xffffffff14057836 */ /* 0x001fe20000000000 */
[----:B------:R-:W-:-:S03]  /*a260*/  LOP3.LUT R153, R10, R153, RZ, 0xc0, !PT ;  /* 0x000000990a997212 */ /* 0x000fc600078ec0ff */
[----:B------:R-:W-:Y:S01]  /*a270*/  IMAD.MOV R3, RZ, RZ, -R0 ;  /* 0x000000ffff037224 */ /* 0x000fe200078e0a00 */
[----:B------:R-:W-:Y:S01]  /*a280*/  LOP3.LUT R5, R12, R5, RZ, 0xc0, !PT ;  /* 0x000000050c057212 */ /* 0x000fe200078ec0ff */
[----:B------:R-:W-:Y:S02]  /*a290*/  IMAD R153, R28, R0, R153 ;  /* 0x000000001c997224 */ /* 0x000fe400078e0299 */
[----:B---3--:R-:W-:Y:S02]  /*a2a0*/  IMAD R0, R3, R25, R14 ;  /* 0x0000001903007224 */ /* 0x008fe400078e020e */
[----:B------:R-:W-:Y:S02]  /*a2b0*/  @P0 IMAD R26, R15, R13, R24 ;  /* 0x0000000d0f1a0224 */ /* 0x000fe400078e0218 */
[----:B------:R-:W-:Y:S02]  /*a2c0*/  IMAD R4, R0, R20, R5 ;  /* 0x0000001400047224 */ /* 0x000fe400078e0205 */
[----:B------:R-:W-:-:S02]  /*a2d0*/  IMAD R153, R153, R27, R26 ;  /* 0x0000001b99997224 */ /* 0x000fc400078e021a */
[----:B------:R-:W-:-:S03]  /*a2e0*/  IMAD.MOV.U32 R3, RZ, RZ, 0x1 ;  /* 0x00000001ff037424 */ /* 0x000fc600078e00ff */
[----:B------:R-:W-:Y:S02]  /*a2f0*/  SEL R152, R4, R153, !P0 ;  /* 0x0000009904987207 */ /* 0x000fe40004000000 */
[----:B------:R-:W-:Y:S02]  /*a300*/  PRMT R0, R3, 0x7610, R0 ;  /* 0x0000761003007816 */ /* 0x000fe40000000000 */
[----:B------:R-:W-:-:S07]  /*a310*/  SEL R153, R153, R4, !P0 ;  /* 0x0000000499997207 */ /* 0x000fce0004000000 */
.L_x_283:
[----:B------:R-:W-:-:S13]  /*a320*/  LOP3.LUT P0, RZ, R0, 0xff, RZ, 0xc0, !PT ;  /* 0x000000ff00ff7812 */ /* 0x000fda000780c0ff */
[----:B------:R-:W-:Y:S05]  /*a330*/  @P0 BRA `(.L_x_286) ;  /* 0xffffff6800f40947 */ /* 0x000fea000383ffff */
[----:B------:R-:W-:Y:S05]  /*a340*/  EXIT ;  /* 0x000000000000794d */ /* 0x000fea0003800000 */
.L_x_3:
[----:B0-----:R-:W-:Y:S01]  /*a350*/  ULDC.64 UR4, c[0x0][0x650] ;  /* 0x0001940000047ab9 */ /* 0x001fe20000000a00 */
        /* <DEDUP_REMOVED lines=25> */
.L_x_288:
[--C-:B------:R-:W-:Y:S01]  /*a4f0*/  SHF.R.U64 R12, R10, R14, R11.reuse ;  /* 0x0000000e0a0c7219 */ /* 0x100fe2000000120b */
[----:B------:R-:W0:Y:S01]  /*a500*/  LDC R22, c[0x0][0x618] ;  /* 0x00018600ff167b82 */ /* 0x000e220000000800 */
[----:B------:R-:W-:Y:S01]  /*a510*/  I2FP.F32.U32 R6, R4 ;  /* 0x0000000400067245 */ /* 0x000fe20000201000 */
[----:B------:R-:W-:Y:S01]  /*a520*/  ULDC UR4, c[0x0][0x150] ;  /* 0x0000540000047ab9 */ /* 0x000fe20000000800 */
[----:B------:R-:W-:Y:S02]  /*a530*/  SHF.R.U32.HI R5, RZ, R14, R11 ;  /* 0x0000000eff057219 */ /* 0x000fe4000001160b */
[----:B------:R-:W-:Y:S01]  /*a540*/  IADD3 R9, P0, RZ, -R12, RZ ;  /* 0x8000000cff097210 */ /* 0x000fe20007f1e0ff */
[----:B------:R-:W-:Y:S01]  /*a550*/  FMUL R11, R6, UR4 ;  /* 0x00000004060b7c20 */ /* 0x000fe20008400000 */
[----:B------:R-:W-:Y:S01]  /*a560*/  ULDC UR4, c[0x0][0x154] ;  /* 0x0000550000047ab9 */ /* 0x000fe20000000800 */
[----:B------:R-:W1:Y:S02]  /*a570*/  LDC.64 R24, c[0x0][0x640] ;  /* 0x00019000ff187b82 */ /* 0x000e640000000a00 */
[----:B------:R-:W-:-:S02]  /*a580*/  IMAD.X R5, RZ, RZ, ~R5, P0 ;  /* 0x000000ffff057224 */ /* 0x000fc400000e0e05 */
[----:B------:R-:W2:Y:S01]  /*a590*/  F2I.U32.TRUNC.NTZ R11, R11 ;  /* 0x0000000b000b7305 */ /* 0x000ea2000020f000 */
[----:B------:R-:W-:-:S03]  /*a5a0*/  IMAD.WIDE.U32 R6, R9, R20, R16 ;  /* 0x0000001409067225 */ /* 0x000fc600078e0010 */
[----:B------:R-:W3:Y:S01]  /*a5b0*/  LDC R13, c[0x0][0x144] ;  /* 0x00005100ff0d7b82 */ /* 0x000ee20000000800 */
[----:B------:R-:W-:-:S04]  /*a5c0*/  IMAD R8, R5, R20, RZ ;  /* 0x0000001405087224 */ /* 0x000fc800078e02ff */
[----:B------:R-:W-:Y:S02]  /*a5d0*/  IMAD R5, R9, R21, R8 ;  /* 0x0000001509057224 */ /* 0x000fe400078e0208 */
[----:B------:R-:W-:Y:S01]  /*a5e0*/  IMAD.MOV.U32 R8, RZ, RZ, -0x1 ;  /* 0xffffffffff087424 */ /* 0x000fe200078e00ff */
[----:B------:R-:W4:Y:S01]  /*a5f0*/  LDC R14, c[0x0][0x608] ;  /* 0x00018200ff0e7b82 */ /* 0x000f220000000800 */
[----:B------:R-:W-:Y:S01]  /*a600*/  IMAD.IADD R5, R7, 0x1, R5 ;  /* 0x0000000107057824 */ /* 0x000fe200078e0205 */
[----:B------:R-:W-:-:S04]  /*a610*/  I2FP.F32.U32 R7, R3 ;  /* 0x0000000300077245 */ /* 0x000fc80000201000 */
[-C--:B0-----:R-:W-:Y:S01]  /*a620*/  SHF.R.U64 R10, R6, R22.reuse, R5 ;  /* 0x00000016060a7219 */ /* 0x081fe20000001205 */
[----:B--2---:R-:W-:Y:S01]  /*a630*/  IMAD.MOV R6, RZ, RZ, -R11 ;  /* 0x000000ffff067224 */ /* 0x004fe200078e0a0b */
[----:B------:R-:W0:Y:S01]  /*a640*/  LDC R9, c[0x0][0x658] ;  /* 0x00019600ff097b82 */ /* 0x000e220000000800 */
[----:B-1----:R-:W-:Y:S01]  /*a650*/  ISETP.NE.U32.AND P0, PT, R24, RZ, PT ;  /* 0x000000ff1800720c */ /* 0x002fe20003f05070 */
[----:B------:R-:W-:Y:S01]  /*a660*/  FMUL R7, R7, UR4 ;  /* 0x0000000407077c20 */ /* 0x000fe20008400000 */
[----:B------:R-:W-:Y:S02]  /*a670*/  SHF.R.U32.HI R5, RZ, R22, R5 ;  /* 0x00000016ff057219 */ /* 0x000fe40000011605 */
[----:B------:R-:W-:-:S03]  /*a680*/  ISETP.NE.AND.EX P0, PT, R25, RZ, PT, P0 ;  /* 0x000000ff1900720c */ /* 0x000fc60003f05300 */
[----:B------:R-:W1:Y:S01]  /*a690*/  LDC R20, c[0x0][0x148] ;  /* 0x00005200ff147b82 */ /* 0x000e620000000800 */
[----:B---3--:R-:W-:Y:S02]  /*a6a0*/  IMAD R23, R13, R6, R4 ;  /* 0x000000060d177224 */ /* 0x008fe400078e0204 */
[----:B------:R-:W-:-:S05]  /*a6b0*/  IMAD.MOV.U32 R6, RZ, RZ, 0x1 ;  /* 0x00000001ff067424 */ /* 0x000fca00078e00ff */
[----:B------:R-:W2:Y:S01]  /*a6c0*/  LDC R21, c[0x0][0x600] ;  /* 0x00018000ff157b82 */ /* 0x000ea20000000800 */
[-CC-:B----4-:R-:W-:Y:S02]  /*a6d0*/  SHF.R.U64 R13, R10, R14.reuse, R5.reuse ;  /* 0x0000000e0a0d7219 */ /* 0x190fe40000001205 */
[----:B------:R-:W-:Y:S02]  /*a6e0*/  SHF.R.U32.HI R4, RZ, R14, R5 ;  /* 0x0000000eff047219 */ /* 0x000fe40000011605 */
[----:B------:R3:W4:Y:S03]  /*a6f0*/  F2I.U32.TRUNC.NTZ R14, R7 ;  /* 0x00000007000e7305 */ /* 0x000726000020f000 */
[----:B------:R-:W1:Y:S01]  /*a700*/  LDC R26, c[0x0][0x648] ;  /* 0x00019200ff1a7b82 */ /* 0x000e620000000800 */
[-C--:B0-----:R-:W-:Y:S02]  /*a710*/  SHF.R.U64 R15, R13, R9.reuse, R4 ;  /* 0x000000090d0f7219 */ /* 0x081fe40000001204 */
[----:B------:R-:W-:-:S02]  /*a720*/  SHF.L.U32 R8, R8, R9, RZ ;  /* 0x0000000908087219 */ /* 0x000fc400000006ff */
[-C--:B------:R-:W-:Y:S01]  /*a730*/  SHF.R.U32.HI R5, RZ, R9.reuse, R4 ;  /* 0x00000009ff057219 */ /* 0x080fe20000011604 */
[----:B------:R-:W-:Y:S01]  /*a740*/  IMAD.MOV.U32 R4, RZ, RZ, R15 ;  /* 0x000000ffff047224 */ /* 0x000fe200078e000f */
[----:B------:R-:W-:Y:S01]  /*a750*/  SHF.L.U32 R22, R6, R9, RZ ;  /* 0x0000000906167219 */ /* 0x000fe200000006ff */
[----:B------:R-:W0:Y:S01]  /*a760*/  LDC R27, c[0x0][0x638] ;  /* 0x00018e00ff1b7b82 */ /* 0x000e220000000800 */
[----:B------:R-:W-:-:S07]  /*a770*/  LOP3.LUT R28, RZ, R8, RZ, 0x33, !PT ;  /* 0x00000008ff1c7212 */ /* 0x000fce00078e33ff */
        /* <DEDUP_REMOVED lines=12> */
.L_x_289:
[----:B------:R-:W-:Y:S01]  /*a840*/  ISETP.NE.AND P0, PT, R2, 0x1, PT ;  /* 0x000000010200780c */ /* 0x000fe20003f05270 */
[----:B--2---:R-:W-:Y:S01]  /*a850*/  VIADD R7, R21, 0xffffffff ;  /* 0xffffffff15077836 */ /* 0x004fe20000000000 */
[----:B-1----:R-:W-:Y:S01]  /*a860*/  SHF.R.U64 R5, R4, R26, R5 ;  /* 0x0000001a04057219 */ /* 0x002fe20000001205 */
[----:B------:R-:W-:Y:S01]  /*a870*/  IMAD.MOV R14, RZ, RZ, -R14 ;  /* 0x000000ffff0e7224 */ /* 0x000fe200078e0a0e */
[----:B------:R-:W-:Y:S01]  /*a880*/  LOP3.LUT R4, R13, R28, RZ, 0xc0, !PT ;  /* 0x0000001c0d047212 */ /* 0x000fe200078ec0ff */
[----:B------:R-:W-:Y:S01]  /*a890*/  IMAD.MOV.U32 R8, RZ, RZ, R12 ;  /* 0x000000ffff087224 */ /* 0x000fe200078e000c */
[----:B------:R-:W-:Y:S01]  /*a8a0*/  LOP3.LUT R10, R10, R7, RZ, 0xc0, !PT ;  /* 0x000000070a0a7212 */ /* 0x000fe200078ec0ff */
[----:B------:R-:W-:Y:S02]  /*a8b0*/  IMAD.MOV R6, RZ, RZ, -R5 ;  /* 0x000000ffff067224 */ /* 0x000fe400078e0a05 */
[----:B------:R-:W-:-:S04]  /*a8c0*/  IMAD R4, R22, R5, R4 ;  /* 0x0000000516047224 */ /* 0x000fc800078e0204 */
[----:B------:R-:W-:Y:S02]  /*a8d0*/  @P0 IMAD R23, R20, R14, R3 ;  /* 0x0000000e14170224 */ /* 0x000fe400078e0203 */
[----:B0-----:R-:W-:Y:S02]  /*a8e0*/  IMAD R3, R6, R27, R15 ;  /* 0x0000001b06037224 */ /* 0x001fe400078e020f */
[----:B------:R-:W-:Y:S02]  /*a8f0*/  IMAD R7, R4, R29, R23 ;  /* 0x0000001d04077224 */ /* 0x000fe400078e0217 */
[----:B------:R-:W-:Y:S02]  /*a900*/  IMAD R4, R3, R21, R10 ;  /* 0x0000001503047224 */ /* 0x000fe400078e020a */
[----:B------:R-:W-:-:S03]  /*a910*/  IMAD.MOV.U32 R6, RZ, RZ, 0x1 ;  /* 0x00000001ff067424 */ /* 0x000fc600078e00ff */
[----:B------:R-:W-:Y:S02]  /*a920*/  SEL R9, R4, R7, !P0 ;  /* 0x0000000704097207 */ /* 0x000fe40004000000 */
[----:B------:R-:W-:-:S07]  /*a930*/  SEL R7, R7, R4, !P0 ;  /* 0x0000000407077207 */ /* 0x000fce0004000000 */
.L_x_287:
[----:B------:R-:W-:-:S08]  /*a940*/  NOP ;  /* 0x0000000000007918 */ /* 0x000fd00000000000 */
[----:B------:R-:W0:-:S00]  /*a950*/  USETMAXREG.DEALLOC.CTAPOOL 0x28 ;  /* 0x00000028000079c8 */ /* 0x000e0000080e0500 */
[----:B0-----:R-:W-:-:S13]  /*a960*/  ISETP.NE.AND P0, PT, R0, RZ, PT ;  /* 0x000000ff0000720c */ /* 0x001fda0003f05270 */
[----:B------:R-:W-:Y:S05]  /*a970*/  @P0 EXIT ;  /* 0x000000000000094d */ /* 0x000fea0003800000 */
[----:B------:R-:W-:Y:S01]  /*a980*/  LOP3.LUT P0, RZ, R6, 0xff, RZ, 0xc0, !PT ;  /* 0x000000ff06ff7812 */ /* 0x000fe2000780c0ff */
[----:B------:R-:W-:Y:S02]  /*a990*/  IMAD.MOV.U32 R0, RZ, RZ, 0x1 ;  /* 0x00000001ff007424 */ /* 0x000fe400078e00ff */
[----:B------:R-:W-:-:S10]  /*a9a0*/  IMAD.MOV.U32 R12, RZ, RZ, RZ ;  /* 0x000000ffff0c7224 */ /* 0x000fd400078e00ff */
[----:B------:R-:W-:Y:S05]  /*a9b0*/  @!P0 BRA `(.L_x_290) ;  /* 0x0000000c00608947 */ /* 0x000fea0003800000 */
[----:B------:R-:W0:Y:S01]  /*a9c0*/  LDC R0, c[0x0][0x28c] ;  /* 0x0000a300ff007b82 */ /* 0x000e220000000800 */
[----:B------:R-:W-:Y:S01]  /*a9d0*/  ULDC UR5, c[0x0][0x658] ;  /* 0x0001960000057ab9 */ /* 0x000fe20000000800 */
[----:B------:R-:W-:Y:S01]  /*a9e0*/  UMOV UR7, 0xffffffff ;  /* 0xffffffff00077882 */ /* 0x000fe20000000000 */
[----:B------:R-:W-:Y:S01]  /*a9f0*/  ULDC UR6, c[0x0][0xc] ;  /* 0x0000030000067ab9 */ /* 0x000fe20000000800 */
[----:B------:R-:W-:Y:S01]  /*aa00*/  USHF.L.U32 UR9, UR7, UR5, URZ ;  /* 0x0000000507097299 */ /* 0x000fe2000800063f */
[C---:B------:R-:W-:Y:S01]  /*aa10*/  LOP3.LUT P2, RZ, R18.reuse, 0x7f, RZ, 0xc0, !PT ;  /* 0x0000007f12ff7812 */ /* 0x040fe2000784c0ff */
[----:B------:R-:W-:Y:S01]  /*aa20*/  UMOV UR8, 0x1 ;  /* 0x0000000100087882 */ /* 0x000fe20000000000 */
[----:B------:R-:W-:Y:S01]  /*aa30*/  ULDC UR7, c[0x0][0x10] ;  /* 0x0000040000077ab9 */ /* 0x000fe20000000800 */
[----:B------:R-:W-:Y:S01]  /*aa40*/  LOP3.LUT P0, RZ, R18, 0x1f, RZ, 0xc0, !PT ;  /* 0x0000001f12ff7812 */ /* 0x000fe2000780c0ff */
[----:B------:R-:W-:Y:S01]  /*aa50*/  UIMAD.WIDE.U32 UR6, UR6, UR7, URZ ;  /* 0x00000007060672a5 */ /* 0x000fe2000f8e003f */
[----:B------:R-:W-:Y:S01]  /*aa60*/  BSSY B0, `(.L_x_290) ;  /* 0x00000cd000007945 */ /* 0x000fe20003800000 */
[----:B------:R-:W-:Y:S01]  /*aa70*/  USHF.L.U32 UR5, UR8, UR5, URZ ;  /* 0x0000000508057299 */ /* 0x000fe2000800063f */
[----:B------:R-:W-:Y:S01]  /*aa80*/  IMAD.MOV.U32 R13, RZ, RZ, 0x1 ;  /* 0x00000001ff0d7424 */ /* 0x000fe200078e00ff */
[----:B------:R-:W-:Y:S01]  /*aa90*/  LOP3.LUT R11, R19, 0x2, RZ, 0xfc, !PT ;  /* 0x00000002130b7812 */ /* 0x000fe200078efcff */
[----:B------:R-:W-:Y:S01]  /*aaa0*/  ULDC UR8, c[0x0][0x14] ;  /* 0x0000050000087ab9 */ /* 0x000fe20000000800 */
[----:B------:R-:W-:Y:S01]  /*aab0*/  PLOP3.LUT P0, PT, P0, P2, PT, 0x8a, 0x0 ;  /* 0x000000000000781c */ /* 0x000fe20000705172 */
[----:B------:R-:W-:Y:S01]  /*aac0*/  UIMAD.WIDE.U32 UR30, UR6, UR8, URZ ;  /* 0x00000008061e72a5 */ /* 0x000fe2000f8e003f */
[----:B------:R-:W-:Y:S01]  /*aad0*/  IMAD.MOV.U32 R12, RZ, RZ, RZ ;  /* 0x000000ffff0c7224 */ /* 0x000fe200078e00ff */
[----:B------:R-:W-:Y:S01]  /*aae0*/  UIMAD UR7, UR7, UR8, URZ ;  /* 0x00000008070772a4 */ /* 0x000fe2000f8e023f */
[----:B------:R-:W-:Y:S01]  /*aaf0*/  ULDC UR4, c[0x0][0x600] ;  /* 0x0001800000047ab9 */ /* 0x000fe20000000800 */
[----:B------:R-:W-:-:S02]  /*ab00*/  ULOP3.LUT UR6, URZ, UR9, URZ, 0x33, !UPT ;  /* 0x000000093f067292 */ /* 0x000fc4000f8e333f */
[----:B------:R-:W-:Y:S01]  /*ab10*/  UIADD3 UR4, UR4, -0x1, URZ ;  /* 0xffffffff04047890 */ /* 0x000fe2000fffe03f */
[----:B0-----:R-:W-:Y:S01]  /*ab20*/  VIADD R0, R0, 0x3f ;  /* 0x0000003f00007836 */ /* 0x001fe20000000000 */
[----:B------:R-:W-:Y:S01]  /*ab30*/  UIADD3 UR7, UR31, UR7, URZ ;  /* 0x000000071f077290 */ /* 0x000fe2000fffe03f */
[----:B------:R-:W-:-:S03]  /*ab40*/  ULDC.64 UR38, c[0x0][0x198] ;  /* 0x0000660000267ab9 */ /* 0x000fc60000000a00 */
[----:B------:R-:W-:-:S04]  /*ab50*/  SHF.R.S32.HI R3, RZ, 0x1f, R0 ;  /* 0x0000001fff037819 */ /* 0x000fc80000011400 */
[----:B------:R-:W-:Y:S01]  /*ab60*/  LEA.HI R3, R3, R0, RZ, 0x6 ;  /* 0x0000000003037211 */ /* 0x000fe200078f30ff */
[----:B------:R-:W-:-:S03]  /*ab70*/  IMAD.MOV.U32 R0, RZ, RZ, 0x1 ;  /* 0x00000001ff007424 */ /* 0x000fc600078e00ff */
[----:B------:R-:W-:-:S05]  /*ab80*/  SHF.R.S32.HI R3, RZ, 0x6, R3 ;  /* 0x00000006ff037819 */ /* 0x000fca0000011403 */
[----:B------:R-:W-:-:S07]  /*ab90*/  VIADD R10, R3, 0x1 ;  /* 0x00000001030a7836 */ /* 0x000fce0000000000 */
.L_x_302:
[----:B------:R-:W-:-:S03]  /*aba0*/  UMOV UR8, 0xffffffff ;  /* 0xffffffff00087882 */ /* 0x000fc60000000000 */
[----:B------:R-:W-:Y:S05]  /*abb0*/  BRA.DIV UR8, `(.L_x_291) ;  /* 0x0000000e08a87947 */ /* 0x000fea000b800000 */
[----:B------:R-:W-:-:S13]  /*abc0*/  ELECT P6, URZ, PT ;  /* 0x00000000003f782f */ /* 0x000fda00038c0000 */
.L_x_312:
[----:B------:R-:W0:Y:S01]  /*abd0*/  LDC R4, c[0x0][0x28c] ;  /* 0x0000a300ff047b82 */ /* 0x000e220000000800 */
[----:B------:R-:W-:Y:S01]  /*abe0*/  BSSY B1, `(.L_x_292) ;  /* 0x0000043000017945 */ /* 0x000fe20003800000 */
[----:B0-----:R-:W-:-:S13]  /*abf0*/  ISETP.LT.OR P6, PT, R4, 0x1, !P6 ;  /* 0x000000010400780c */ /* 0x001fda00077c1670 */
[----:B------:R-:W-:Y:S05]  /*ac00*/  @P6 BRA `(.L_x_293) ;  /* 0x0000000400006947 */ /* 0x000fea0003800000 */
[----:B------:R-:W-:Y:S02]  /*ac10*/  IMAD.SHL.U32 R15, R7, 0x80, RZ ;  /* 0x00000080070f7824 */ /* 0x000fe400078e00ff */
[----:B------:R-:W-:Y:S02]  /*ac20*/  IMAD.SHL.U32 R18, R9, 0x100, RZ ;  /* 0x0000010009127824 */ /* 0x000fe400078e00ff */
[----:B------:R-:W-:Y:S02]  /*ac30*/  IMAD.MOV.U32 R20, RZ, RZ, RZ ;  /* 0x000000ffff147224 */ /* 0x000fe400078e00ff */
[----:B------:R-:W-:Y:S02]  /*ac40*/  IMAD.MOV.U32 R4, RZ, RZ, R10 ;  /* 0x000000ffff047224 */ /* 0x000fe400078e000a */
[----:B------:R-:W-:Y:S02]  /*ac50*/  IMAD.MOV.U32 R5, RZ, RZ, R0 ;  /* 0x000000ffff057224 */ /* 0x000fe400078e0000 */
[----:B------:R-:W-:-:S07]  /*ac60*/  IMAD.MOV.U32 R6, RZ, RZ, R12 ;  /* 0x000000ffff067224 */ /* 0x000fce00078e000c */
.L_x_297:
[----:B------:R-:W0:Y:S01]  /*ac70*/  S2R R14, SR_CgaCtaId ;  /* 0x00000000000e7919 */ /* 0x000e220000008800 */
[----:B------:R-:W-:Y:S01]  /*ac80*/  MOV R7, 0x400 ;  /* 0x0000040000077802 */ /* 0x000fe20000000f00 */
[----:B------:R-:W1:Y:S03]  /*ac90*/  @!P2 LDC R9, c[0x0][0x500] ;  /* 0x00014000ff09ab82 */ /* 0x000e660000000800 */
[----:B0-----:R-:W-:Y:S02]  /*aca0*/  LEA R21, R14, R7, 0x18 ;  /* 0x000000070e157211 */ /* 0x001fe400078ec0ff */
[----:B------:R-:W-:-:S03]  /*acb0*/  SHF.L.U32 R7, R5, 0x1f, RZ ;  /* 0x0000001f05077819 */ /* 0x000fc600000006ff */
[----:B------:R-:W-:-:S04]  /*acc0*/  IMAD R14, R6, 0x8, R21 ;  /* 0x00000008060e7824 */ /* 0x000fc800078e0215 */
[----:B------:R-:W0:Y:S02]  /*acd0*/  SYNCS.PHASECHK.TRANS64.TRYWAIT P1, [R14+URZ+0x18], R7 ;  /* 0x000018070e0075a7 */ /* 0x000e24000802017f */
[----:B01----:R-:W-:Y:S05]  /*ace0*/  @!P1 BRA `(.L_x_294) ;  /* 0x0000000c007c9947 */ /* 0x003fea0003800000 */
.L_x_313:
[----:B0-----:R-:W-:Y:S01]  /*acf0*/  PRMT R7, R11, 0x9910, RZ ;  /* 0x000099100b077816 */ /* 0x001fe200000000ff */
[----:B------:R0:W-:Y:S03]  /*ad00*/  @!P2 SYNCS.ARRIVE.TRANS64 RZ, [R14+URZ], R9 ;  /* 0x000000090effa9a7 */ /* 0x0001e6000800003f */
[----:B------:R-:W-:-:S13]  /*ad10*/  ISETP.NE.AND P1, PT, R7, 0x2, PT ;  /* 0x000000020700780c */ /* 0x000fda0003f25270 */
[----:B0-----:R-:W-:Y:S05]  /*ad20*/  @P1 BRA `(.L_x_295) ;  /* 0x0000000000041947 */ /* 0x001fea0003800000 */
[----:B------:R-:W-:Y:S01]  /*ad30*/  BPT.TRAP 0x1 ;  /* 0x000000040000795c */ /* 0x000fe20000300000 */
.L_x_295:
[----:B------:R-:W-:Y:S05]  /*ad40*/  @P0 BRA `(.L_x_296) ;  /* 0x0000000000040947 */ /* 0x000fea0003800000 */
[----:B------:R-:W-:Y:S01]  /*ad50*/  BPT.TRAP 0x1 ;  /* 0x000000040000795c */ /* 0x000fe20000300000 */
.L_x_296:
[--C-:B------:R-:W-:Y:S01]  /*ad60*/  IMAD R7, R6, 0x8000, R21.reuse ;  /* 0x0000800006077824 */ /* 0x100fe200078e0215 */
[----:B------:R-:W-:Y:S01]  /*ad70*/  R2UR UR34, R20 ;  /* 0x00000000142272ca */ /* 0x000fe200000e0000 */
[----:B------:R-:W-:Y:S01]  /*ad80*/  IMAD R21, R6, 0x10000, R21 ;  /* 0x0001000006157824 */ /* 0x000fe200078e0215 */
[----:B------:R-:W-:Y:S01]  /*ad90*/  R2UR UR33, R14 ;  /* 0x000000000e2172ca */ /* 0x000fe200000e0000 */
[----:B------:R-:W-:Y:S01]  /*ada0*/  VIADD R4, R4, 0xffffffff ;  /* 0xffffffff04047836 */ /* 0x000fe20000000000 */
[----:B------:R-:W-:Y:S01]  /*adb0*/  R2UR UR24, R7 ;  /* 0x00000000071872ca */ /* 0x000fe200000e0000 */
[----:B------:R-:W-:Y:S01]  /*adc0*/  UIADD3 UR14, UP0, UR38, 0xf0, URZ ;  /* 0x000000f0260e7890 */ /* 0x000fe2000ff1e03f */
[----:B------:R-:W-:Y:S01]  /*add0*/  R2UR UR8, R21 ;  /* 0x00000000150872ca */ /* 0x000fe200000e0000 */
[----:B------:R-:W-:Y:S01]  /*ade0*/  UIADD3 UR40, UP1, UR38, 0x1f0, URZ ;  /* 0x000001f026287890 */ /* 0x000fe2000ff3e03f */
[----:B------:R-:W-:Y:S01]  /*adf0*/  R2UR UR36, R8 ;  /* 0x00000000082472ca */ /* 0x000fe200000e0000 */
[----:B------:R-:W-:Y:S01]  /*ae00*/  UIADD3.X UR15, URZ, UR39, URZ, UP0, !UPT ;  /* 0x000000273f0f7290 */ /* 0x000fe200087fe43f */
[----:B------:R-:W-:Y:S01]  /*ae10*/  R2UR UR35, R15 ;  /* 0x000000000f2372ca */ /* 0x000fe200000e0000 */
[----:B------:R-:W-:Y:S01]  /*ae20*/  UIADD3.X UR41, URZ, UR39, URZ, UP1, !UPT ;  /* 0x000000273f297290 */ /* 0x000fe20008ffe43f */
[----:B------:R-:W-:Y:S01]  /*ae30*/  R2UR UR19, R18 ;  /* 0x00000000121372ca */ /* 0x000fe200000e0000 */
[----:B------:R-:W-:Y:S01]  /*ae40*/  UIADD3 UR26, UR34, 0x20, URZ ;  /* 0x00000020221a7890 */ /* 0x000fe2000fffe03f */
[----:B------:R-:W-:Y:S01]  /*ae50*/  ISETP.GT.AND P3, PT, R4, 0x1, PT ;  /* 0x000000010400780c */ /* 0x000fe20003f64270 */
[----:B------:R-:W-:Y:S01]  /*ae60*/  VIADD R6, R6, 0x1 ;  /* 0x0000000106067836 */ /* 0x000fe20000000000 */
[----:B------:R-:W-:Y:S01]  /*ae70*/  UMOV UR22, 0x0 ;  /* 0x0000000000167882 */ /* 0x000fe20000000000 */
[----:B------:R-:W-:Y:S01]  /*ae80*/  UIADD3 UR32, UR24, 0x100, URZ ;  /* 0x0000010018207890 */ /* 0x000fe2000fffe03f */
[----:B------:R-:W-:Y:S01]  /*ae90*/  VIADD R20, R20, 0x40 ;  /* 0x0000004014147836 */ /* 0x000fe20000000000 */
[----:B------:R-:W-:Y:S01]  /*aea0*/  UIADD3 UR24, UR24, 0x4100, URZ ;  /* 0x0000410018187890 */ /* 0x000fe2000fffe03f */
[----:B------:R-:W-:Y:S01]  /*aeb0*/  ISETP.NE.AND P1, PT, R6, 0x3, PT ;  /* 0x000000030600780c */ /* 0x000fe20003f25270 */
[----:B------:R-:W-:-:S02]  /*aec0*/  UIADD3 UR16, UR8, 0x18100, URZ ;  /* 0x0001810008107890 */ /* 0x000fc4000fffe03f */
[----:B------:R-:W-:Y:S01]  /*aed0*/  UIADD3 UR8, UR8, 0x20100, URZ ;  /* 0x0002010008087890 */ /* 0x000fe2000fffe03f */
[----:B------:R-:W-:Y:S01]  /*aee0*/  SEL R14, RZ, 0x1, P1 ;  /* 0x00000001ff0e7807 */ /* 0x000fe20000800000 */
[----:B------:R-:W-:Y:S01]  /*aef0*/  UMOV UR23, 0x10000000 ;  /* 0x1000000000177882 */ /* 0x000fe20000000000 */
[----:B------:R-:W-:Y:S01]  /*af00*/  UMOV UR25, UR33 ;  /* 0x0000002100197c82 */ /* 0x000fe20008000000 */
[----:B------:R-:W-:Y:S01]  /*af10*/  UMOV UR28, UR36 ;  /* 0x00000024001c7c82 */ /* 0x000fe20008000000 */
[----:B------:R-:W-:Y:S01]  /*af20*/  UMOV UR27, UR35 ;  /* 0x00000023001b7c82 */ /* 0x000fe20008000000 */
[----:B------:R-:W-:Y:S01]  /*af30*/  UMOV UR17, UR33 ;  /* 0x0000002100117c82 */ /* 0x000fe20008000000 */
[----:B------:R-:W-:Y:S01]  /*af40*/  UMOV UR18, UR34 ;  /* 0x0000002200127c82 */ /* 0x000fe20008000000 */
[----:B------:R-:W-:Y:S01]  /*af50*/  UMOV UR20, UR36 ;  /* 0x0000002400147c82 */ /* 0x000fe20008000000 */
[----:B------:R0:W-:Y:S01]  /*af60*/  UTMALDG.3D [UR32], [UR14], desc[UR22] ;  /* 0x000016200e0075b4 */ /* 0x0001e20008011000 */
[----:B------:R-:W-:Y:S01]  /*af70*/  UMOV UR9, UR33 ;  /* 0x0000002100097c82 */ /* 0x000fe20008000000 */
[----:B------:R-:W-:Y:S01]  /*af80*/  UMOV UR11, UR19 ;  /* 0x00000013000b7c82 */ /* 0x000fe20008000000 */
[----:B------:R-:W-:Y:S01]  /*af90*/  UMOV UR12, UR36 ;  /* 0x00000024000c7c82 */ /* 0x000fe20008000000 */
[----:B------:R-:W-:Y:S01]  /*afa0*/  UMOV UR10, UR26 ;  /* 0x0000001a000a7c82 */ /* 0x000fe20008000000 */
[----:B------:R-:W-:-:S02]  /*afb0*/  LOP3.LUT R5, R5, R14, RZ, 0x3c, !PT ;  /* 0x0000000e05057212 */ /* 0x000fc400078e3cff */
[----:B------:R-:W-:Y:S01]  /*afc0*/  SEL R6, R6, RZ, P1 ;  /* 0x000000ff06067207 */ /* 0x000fe20000800000 */
[----:B------:R0:W-:Y:S01]  /*afd0*/  UTMALDG.3D [UR24], [UR14], desc[UR22] ;  /* 0x000016180e0075b4 */ /* 0x0001e20008011000 */
[----:B------:R0:W-:Y:S01]  /*afe0*/  UTMALDG.3D [UR16], [UR40], desc[UR22] ;  /* 0x00001610280075b4 */ /* 0x0001e20008011000 */
[----:B------:R0:W-:Y:S02]  /*aff0*/  UTMALDG.3D [UR8], [UR40], desc[UR22] ;  /* 0x00001608280075b4 */ /* 0x0001e40008011000 */
[----:B0-----:R-:W-:Y:S05]  /*b000*/  @P3 BRA `(.L_x_297) ;  /* 0xfffffffc00183947 */ /* 0x001fea000383ffff */
.L_x_293:
[----:B------:R-:W-:Y:S05]  /*b010*/  BSYNC B1 ;  /* 0x0000000000017941 */ /* 0x000fea0003800000 */
.L_x_292:
[----:B------:R-:W-:Y:S01]  /*b020*/  LOP3.LUT P3, RZ, R13, 0xff, RZ, 0xc0, !PT ;  /* 0x000000ff0dff7812 */ /* 0x000fe2000786c0ff */
[----:B------:R-:W-:Y:S01]  /*b030*/  IMAD.IADD R12, R3, 0x1, R12 ;  /* 0x00000001030c7824 */ /* 0x000fe200078e020c */
[----:B------:R-:W-:Y:S01]  /*b040*/  IADD3 R16, P4, R16, UR30, RZ ;  /* 0x0000001e10107c10 */ /* 0x000fe2000ff9e0ff */
[----:B------:R-:W-:Y:S01]  /*b050*/  ULDC.64 UR8, c[0x0][0x650] ;  /* 0x0001940000087ab9 */ /* 0x000fe20000000a00 */
[----:B------:R-:W-:Y:S01]  /*b060*/  BSSY B1, `(.L_x_298) ;  /* 0x000006a000017945 */ /* 0x000fe20003800000 */
[----:B------:R-:W-:Y:S01]  /*b070*/  IMAD.MOV.U32 R9, RZ, RZ, -0x1 ;  /* 0xffffffffff097424 */ /* 0x000fe200078e00ff */
[----:B------:R-:W-:Y:S01]  /*b080*/  ISETP.GT.U32.AND P1, PT, R12, 0x2, PT ;  /* 0x000000020c00780c */ /* 0x000fe20003f24070 */
[----:B------:R-:W-:Y:S01]  /*b090*/  IMAD.MOV.U32 R8, RZ, RZ, -0x1 ;  /* 0xffffffffff087424 */ /* 0x000fe200078e00ff */
[----:B------:R-:W-:Y:S02]  /*b0a0*/  IADD3.X R17, R17, UR7, RZ, P4, !PT ;  /* 0x0000000711117c10 */ /* 0x000fe4000a7fe4ff */
[----:B------:R-:W-:-:S02]  /*b0b0*/  ISETP.LT.U32.AND P1, PT, R3, 0x3, P1 ;  /* 0x000000030300780c */ /* 0x000fc40000f21070 */
[----:B------:R-:W-:Y:S01]  /*b0c0*/  PRMT R13, RZ, 0x7610, R13 ;  /* 0x00007610ff0d7816 */ /* 0x000fe2000000000d */
[----:B------:R-:W0:Y:S01]  /*b0d0*/  @P3 S2R R5, SR_CgaCtaId ;  /* 0x0000000000053919 */ /* 0x000e220000008800 */
[----:B------:R-:W-:-:S04]  /*b0e0*/  @P3 MOV R4, 0x400 ;  /* 0x0000040000043802 */ /* 0x000fc80000000f00 */
[----:B0-----:R-:W-:Y:S01]  /*b0f0*/  @P3 LEA R6, R5, R4, 0x18 ;  /* 0x0000000405063211 */ /* 0x001fe200078ec0ff */
[----:B------:R-:W-:-:S03]  /*b100*/  IMAD.WIDE.U32 R4, R12, -0x55555555, RZ ;  /* 0xaaaaaaab0c047825 */ /* 0x000fc600078e00ff */
[----:B------:R0:W-:Y:S01]  /*b110*/  @P3 SYNCS.ARRIVE.TRANS64.A1T0 RZ, [R6+URZ+0x48], RZ ;  /* 0x000048ff06ff39a7 */ /* 0x0001e2000810003f */
[----:B------:R-:W-:Y:S02]  /*b120*/  ISETP.GE.U32.AND P3, PT, R3, 0x3, PT ;  /* 0x000000030300780c */ /* 0x000fe40003f66070 */
[----:B------:R-:W-:Y:S02]  /*b130*/  SHF.R.U32.HI R7, RZ, 0x1, R5 ;  /* 0x00000001ff077819 */ /* 0x000fe40000011605 */
[----:B------:R-:W-:Y:S02]  /*b140*/  SEL R5, RZ, 0x1, !P1 ;  /* 0x00000001ff057807 */ /* 0x000fe40004800000 */
[----:B------:R-:W-:Y:S01]  /*b150*/  ISETP.GE.U32.AND P1, PT, R16, UR8, PT ;  /* 0x0000000810007c0c */ /* 0x000fe2000bf26070 */
[----:B------:R-:W-:Y:S01]  /*b160*/  IMAD R12, R7, -0x3, R12 ;  /* 0xfffffffd070c7824 */ /* 0x000fe200078e020c */
[----:B------:R-:W-:Y:S02]  /*b170*/  LOP3.LUT R0, R0, R5, RZ, 0x3c, !PT ;  /* 0x0000000500007212 */ /* 0x000fe400078e3cff */
[----:B------:R-:W-:-:S02]  /*b180*/  ISETP.GE.U32.AND.EX P1, PT, R17, UR9, PT, P1 ;  /* 0x0000000911007c0c */ /* 0x000fc4000bf26110 */
[----:B------:R-:W-:Y:S02]  /*b190*/  PRMT R4, RZ, 0x7610, R4 ;  /* 0x00007610ff047816 */ /* 0x000fe40000000004 */
[----:B------:R-:W-:Y:S01]  /*b1a0*/  @P3 LOP3.LUT R0, R0, 0x1, R7, 0x78, !PT ;  /* 0x0000000100003812 */ /* 0x000fe200078e7807 */
[----:B------:R-:W-:-:S08]  /*b1b0*/  IMAD.MOV.U32 R7, RZ, RZ, -0x1 ;  /* 0xffffffffff077424 */ /* 0x000fd000078e00ff */
[----:B0-----:R-:W-:Y:S05]  /*b1c0*/  @P1 BRA `(.L_x_299) ;  /* 0x00000004004c1947 */ /* 0x001fea0003800000 */
[----:B------:R-:W-:Y:S01]  /*b1d0*/  ULDC.64 UR8, c[0x0][0x628] ;  /* 0x00018a0000087ab9 */ /* 0x000fe20000000a00 */
[----:B------:R-:W0:Y:S01]  /*b1e0*/  S2R R15, SR_CTAID.X ;  /* 0x00000000000f7919 */ /* 0x000e220000002500 */
[----:B------:R-:W-:Y:S01]  /*b1f0*/  ISETP.NE.U32.AND P1, PT, RZ, UR8, PT ;  /* 0x00000008ff007c0c */ /* 0x000fe2000bf25070 */
[----:B------:R-:W-:Y:S01]  /*b200*/  ULDC UR11, c[0x0][0x630] ;  /* 0x00018c00000b7ab9 */ /* 0x000fe20000000800 */
[----:B------:R-:W-:Y:S01]  /*b210*/  IMAD.MOV.U32 R4, RZ, RZ, R16 ;  /* 0x000000ffff047224 */ /* 0x000fe200078e0010 */
[----:B------:R-:W1:Y:S01]  /*b220*/  S2R R14, SR_CTAID.Y ;  /* 0x00000000000e7919 */ /* 0x000e620000002600 */
[----:B------:R-:W-:Y:S01]  /*b230*/  ISETP.NE.AND.EX P1, PT, RZ, UR9, PT, P1 ;  /* 0x00000009ff007c0c */ /* 0x000fe2000bf25310 */
[----:B------:R-:W-:-:S12]  /*b240*/  IMAD.MOV.U32 R5, RZ, RZ, R17 ;  /* 0x000000ffff057224 */ /* 0x000fd800078e0011 */
[----:B------:R-:W-:Y:S05]  /*b250*/  @!P1 BRA `(.L_x_300) ;  /* 0x0000000000289947 */ /* 0x000fea0003800000 */
[----:B------:R-:W-:Y:S02]  /*b260*/  ULDC UR10, c[0x0][0x634] ;  /* 0x00018d00000a7ab9 */ /* 0x000fe40000000800 */
[----:B------:R-:W-:-:S05]  /*b270*/  IADD3 R9, P1, R16, UR10, RZ ;  /* 0x0000000a10097c10 */ /* 0x000fca000ff3e0ff */
[----:B------:R-:W-:-:S04]  /*b280*/  IMAD.X R21, RZ, RZ, R17, P1 ;  /* 0x000000ffff157224 */ /* 0x000fc800008e0611 */
[----:B------:R-:W-:-:S04]  /*b290*/  IMAD.WIDE.U32 R6, R21, UR8, RZ ;  /* 0x0000000815067c25 */ /* 0x000fc8000f8e00ff */
[----:B------:R-:W-:-:S04]  /*b2a0*/  IMAD.WIDE.U32 R6, P1, R9, UR9, R6 ;  /* 0x0000000909067c25 */ /* 0x000fc8000f820006 */
[----:B------:R-:W-:-:S04]  /*b2b0*/  IMAD.WIDE.U32 R8, R9, UR8, RZ ;  /* 0x0000000809087c25 */ /* 0x000fc8000f8e00ff */
[----:B------:R-:W-:Y:S01]  /*b2c0*/  IMAD.X R5, RZ, RZ, RZ, P1 ;  /* 0x000000ffff057224 */ /* 0x000fe200008e06ff */
[----:B------:R-:W-:Y:S01]  /*b2d0*/  IADD3 RZ, P1, R9, R6, RZ ;  /* 0x0000000609ff7210 */ /* 0x000fe20007f3e0ff */
[----:B------:R-:W-:-:S04]  /*b2e0*/  IMAD.MOV.U32 R4, RZ, RZ, R7 ;  /* 0x000000ffff047224 */ /* 0x000fc800078e0007 */
[----:B------:R-:W-:-:S08]  /*b2f0*/  IMAD.WIDE.U32.X R4, R21, UR9, R4, P1 ;  /* 0x0000000915047c25 */ /* 0x000fd000088e0404 */
.L_x_300:
[--C-:B------:R-:W-:Y:S01]  /*b300*/  SHF.R.U64 R8, R4, UR11, R5.reuse ;  /* 0x0000000b04087c19 */ /* 0x100fe20008001205 */
[----:B------:R-:W-:Y:S01]  /*b310*/  ULDC.64 UR8, c[0x0][0x620] ;  /* 0x0001880000087ab9 */ /* 0x000fe20000000a00 */
[----:B------:R-:W-:Y:S01]  /*b320*/  SHF.R.U32.HI R4, RZ, UR11, R5 ;  /* 0x0000000bff047c19 */ /* 0x000fe20008011605 */
[----:B------:R-:W2:Y:S01]  /*b330*/  LDC R24, c[0x0][0x144] ;  /* 0x00005100ff187b82 */ /* 0x000ea20000000800 */
[----:B------:R-:W-:Y:S01]  /*b340*/  IADD3 R7, P1, RZ, -R8, RZ ;  /* 0x80000008ff077210 */ /* 0x000fe20007f3e0ff */
[----:B------:R-:W-:Y:S01]  /*b350*/  ULDC.64 UR12, c[0x0][0x640] ;  /* 0x00019000000c7ab9 */ /* 0x000fe20000000a00 */
[----:B0-----:R-:W-:Y:S01]  /*b360*/  I2FP.F32.U32 R9, R15 ;  /* 0x0000000f00097245 */ /* 0x001fe20000201000 */
[----:B------:R-:W-:Y:S02]  /*b370*/  ULDC UR10, c[0x0][0x608] ;  /* 0x00018200000a7ab9 */ /* 0x000fe40000000800 */
[----:B------:R-:W-:Y:S01]  /*b380*/  IMAD.X R4, RZ, RZ, ~R4, P1 ;  /* 0x000000ffff047224 */ /* 0x000fe200008e0e04 */
[----:B------:R-:W-:Y:S01]  /*b390*/  ISETP.NE.U32.AND P1, PT, RZ, UR12, PT ;  /* 0x0000000cff007c0c */ /* 0x000fe2000bf25070 */
[----:B------:R-:W0:Y:S02]  /*b3a0*/  LDC R21, c[0x0][0x148] ;  /* 0x00005200ff157b82 */ /* 0x000e240000000800 */
[----:B------:R-:W-:Y:S01]  /*b3b0*/  IMAD R6, R4, UR8, RZ ;  /* 0x0000000804067c24 */ /* 0x000fe2000f8e02ff */
[----:B------:R-:W-:Y:S01]  /*b3c0*/  ISETP.NE.AND.EX P1, PT, RZ, UR13, PT, P1 ;  /* 0x0000000dff007c0c */ /* 0x000fe2000bf25310 */
[----:B------:R-:W-:Y:S01]  /*b3d0*/  IMAD.WIDE.U32 R4, R7, UR8, R16 ;  /* 0x0000000807047c25 */ /* 0x000fe2000f8e0010 */
[----:B------:R-:W-:-:S03]  /*b3e0*/  ULDC UR8, c[0x0][0x150] ;  /* 0x0000540000087ab9 */ /* 0x000fc60000000800 */
[----:B------:R-:W-:Y:S02]  /*b3f0*/  IMAD R7, R7, UR9, R6 ;  /* 0x0000000907077c24 */ /* 0x000fe4000f8e0206 */
[----:B------:R-:W-:Y:S01]  /*b400*/  FMUL R6, R9, UR8 ;  /* 0x0000000809067c20 */ /* 0x000fe20008400000 */
[----:B------:R-:W-:Y:S01]  /*b410*/  ULDC UR8, c[0x0][0x618] ;  /* 0x0001860000087ab9 */ /* 0x000fe20000000800 */
[----:B------:R-:W-:Y:S01]  /*b420*/  ULDC UR9, c[0x0][0x154] ;  /* 0x0000550000097ab9 */ /* 0x000fe20000000800 */
[----:B------:R-:W-:-:S03]  /*b430*/  IMAD.IADD R5, R5, 0x1, R7 ;  /* 0x0000000105057824 */ /* 0x000fc600078e0207 */
[----:B------:R-:W3:Y:S02]  /*b440*/  F2I.U32.TRUNC.NTZ R6, R6 ;  /* 0x0000000600067305 */ /* 0x000ee4000020f000 */
[----:B------:R-:W-:Y:S02]  /*b450*/  SHF.R.U64 R9, R4, UR8, R5 ;  /* 0x0000000804097c19 */ /* 0x000fe40008001205 */
[----:B-1----:R-:W-:-:S05]  /*b460*/  I2FP.F32.U32 R4, R14 ;  /* 0x0000000e00047245 */ /* 0x002fca0000201000 */
[----:B------:R-:W-:Y:S01]  /*b470*/  FMUL R22, R4, UR9 ;  /* 0x0000000904167c20 */ /* 0x000fe20008400000 */
[----:B------:R-:W-:Y:S01]  /*b480*/  SHF.R.U32.HI R4, RZ, UR8, R5 ;  /* 0x00000008ff047c19 */ /* 0x000fe20008011605 */
[----:B------:R-:W-:-:S03]  /*b490*/  ULDC UR8, c[0x0][0x658] ;  /* 0x0001960000087ab9 */ /* 0x000fc60000000800 */
[--C-:B------:R-:W-:Y:S01]  /*b4a0*/  SHF.R.U64 R20, R9, UR10, R4.reuse ;  /* 0x0000000a09147c19 */ /* 0x100fe20008001204 */
[----:B------:R-:W1:Y:S01]  /*b4b0*/  F2I.U32.TRUNC.NTZ R22, R22 ;  /* 0x0000001600167305 */ /* 0x000e62000020f000 */
[----:B------:R-:W-:Y:S01]  /*b4c0*/  SHF.R.U32.HI R5, RZ, UR10, R4 ;  /* 0x0000000aff057c19 */ /* 0x000fe20008011604 */
[----:B---3--:R-:W-:-:S03]  /*b4d0*/  IMAD.MOV R6, RZ, RZ, -R6 ;  /* 0x000000ffff067224 */ /* 0x008fc600078e0a06 */
[----:B------:R-:W-:Y:S01]  /*b4e0*/  SHF.R.U64 R18, R20, UR8, R5 ;  /* 0x0000000814127c19 */ /* 0x000fe20008001205 */
[----:B--2---:R-:W-:Y:S01]  /*b4f0*/  IMAD R15, R24, R6, R15 ;  /* 0x00000006180f7224 */ /* 0x004fe200078e020f */
[----:B------:R-:W-:-:S03]  /*b500*/  SHF.R.U32.HI R23, RZ, UR8, R5 ;  /* 0x00000008ff177c19 */ /* 0x000fc60008011605 */
[----:B------:R-:W-:Y:S02]  /*b510*/  IMAD.MOV.U32 R4, RZ, RZ, R18 ;  /* 0x000000ffff047224 */ /* 0x000fe400078e0012 */
[----:B------:R-:W-:Y:S01]  /*b520*/  IMAD.MOV.U32 R5, RZ, RZ, R23 ;  /* 0x000000ffff057224 */ /* 0x000fe200078e0017 */
[----:B-1----:R-:W-:Y:S06]  /*b530*/  @!P1 BRA `(.L_x_301) ;  /* 0x0000000000289947 */ /* 0x002fec0003800000 */
[----:B------:R-:W-:Y:S02]  /*b540*/  ULDC UR8, c[0x0][0x64c] ;  /* 0x0001930000087ab9 */ /* 0x000fe40000000800 */
[----:B------:R-:W-:-:S05]  /*b550*/  IADD3 R5, P1, R18, UR8, RZ ;  /* 0x0000000812057c10 */ /* 0x000fca000ff3e0ff */
[----:B------:R-:W-:-:S04]  /*b560*/  IMAD.X R23, RZ, RZ, R23, P1 ;  /* 0x000000ffff177224 */ /* 0x000fc800008e0617 */
[----:B------:R-:W-:-:S04]  /*b570*/  IMAD.WIDE.U32 R6, R23, UR12, RZ ;  /* 0x0000000c17067c25 */ /* 0x000fc8000f8e00ff */
[----:B------:R-:W-:-:S04]  /*b580*/  IMAD.WIDE.U32 R6, P1, R5, UR13, R6 ;  /* 0x0000000d05067c25 */ /* 0x000fc8000f820006 */
[----:B------:R-:W-:-:S04]  /*b590*/  IMAD.WIDE.U32 R4, R5, UR12, RZ ;  /* 0x0000000c05047c25 */ /* 0x000fc8000f8e00ff */
[----:B------:R-:W-:Y:S01]  /*b5a0*/  IMAD.MOV.U32 R4, RZ, RZ, R7 ;  /* 0x000000ffff047224 */ /* 0x000fe200078e0007 */
[----:B------:R-:W-:Y:S01]  /*b5b0*/  IADD3 RZ, P3, R5, R6, RZ ;  /* 0x0000000605ff7210 */ /* 0x000fe20007f7e0ff */
[----:B------:R-:W-:-:S04]  /*b5c0*/  IMAD.X R5, RZ, RZ, RZ, P1 ;  /* 0x000000ffff057224 */ /* 0x000fc800008e06ff */
[----:B------:R-:W-:-:S08]  /*b5d0*/  IMAD.WIDE.U32.X R4, R23, UR13, R4, P3 ;  /* 0x0000000d17047c25 */ /* 0x000fd000098e0404 */
.L_x_301:
[----:B------:R-:W-:Y:S01]  /*b5e0*/  ISETP.NE.AND P1, PT, R2, 0x1, PT ;  /* 0x000000010200780c */ /* 0x000fe20003f25270 */
[----:B------:R-:W-:Y:S01]  /*b5f0*/  ULDC UR8, c[0x0][0x648] ;  /* 0x0001920000087ab9 */ /* 0x000fe20000000800 */
[----:B------:R-:W-:Y:S01]  /*b600*/  LOP3.LUT R20, R20, UR6, RZ, 0xc0, !PT ;  /* 0x0000000614147c12 */ /* 0x000fe2000f8ec0ff */
[----:B------:R-:W-:Y:S01]  /*b610*/  IMAD.MOV R22, RZ, RZ, -R22 ;  /* 0x000000ffff167224 */ /* 0x000fe200078e0a16 */
[----:B------:R-:W-:Y:S01]  /*b620*/  SHF.R.U64 R5, R4, UR8, R5 ;  /* 0x0000000804057c19 */ /* 0x000fe20008001205 */
[----:B------:R-:W-:Y:S01]  /*b630*/  ULDC UR8, c[0x0][0x638] ;  /* 0x00018e0000087ab9 */ /* 0x000fe20000000800 */
[----:B------:R-:W-:Y:S01]  /*b640*/  LOP3.LUT R9, R9, UR4, RZ, 0xc0, !PT ;  /* 0x0000000409097c12 */ /* 0x000fe2000f8ec0ff */
[----:B------:R-:W-:Y:S01]  /*b650*/  ULDC UR9, c[0x0][0x610] ;  /* 0x0001840000097ab9 */ /* 0x000fe20000000800 */
[----:B------:R-:W-:Y:S02]  /*b660*/  IMAD.MOV.U32 R4, RZ, RZ, 0x1 ;  /* 0x00000001ff047424 */ /* 0x000fe400078e00ff */
[----:B------:R-:W-:-:S02]  /*b670*/  IMAD.MOV R7, RZ, RZ, -R5 ;  /* 0x000000ffff077224 */ /* 0x000fc400078e0a05 */
[----:B------:R-:W-:Y:S02]  /*b680*/  IMAD R20, R5, UR5, R20 ;  /* 0x0000000505147c24 */ /* 0x000fe4000f8e0214 */
[----:B0-----:R-:W-:Y:S02]  /*b690*/  @P1 IMAD R15, R21, R22, R14 ;  /* 0x00000016150f1224 */ /* 0x001fe400078e020e */
[----:B------:R-:W-:Y:S01]  /*b6a0*/  IMAD R18, R7, UR8, R18 ;  /* 0x0000000807127c24 */ /* 0x000fe2000f8e0212 */
[----:B------:R-:W-:Y:S01]  /*b6b0*/  ULDC UR8, c[0x0][0x600] ;  /* 0x0001800000087ab9 */ /* 0x000fe20000000800 */
[----:B------:R-:W-:Y:S02]  /*b6c0*/  IMAD R15, R20, UR9, R15 ;  /* 0x00000009140f7c24 */ /* 0x000fe4000f8e020f */
[----:B------:R-:W-:-:S05]  /*b6d0*/  IMAD R18, R18, UR8, R9 ;  /* 0x0000000812127c24 */ /* 0x000fca000f8e0209 */
[----:B------:R-:W-:Y:S02]  /*b6e0*/  SEL R9, R18, R15, !P1 ;  /* 0x0000000f12097207 */ /* 0x000fe40004800000 */
[----:B------:R-:W-:-:S07]  /*b6f0*/  SEL R7, R15, R18, !P1 ;  /* 0x000000120f077207 */ /* 0x000fce0004800000 */
.L_x_299:
[----:B------:R-:W-:Y:S05]  /*b700*/  BSYNC B1 ;  /* 0x0000000000017941 */ /* 0x000fea0003800000 */
.L_x_298:
[----:B------:R-:W-:-:S13]  /*b710*/  LOP3.LUT P1, RZ, R4, 0xff, RZ, 0xc0, !PT ;  /* 0x000000ff04ff7812 */ /* 0x000fda000782c0ff */
[----:B------:R-:W-:Y:S05]  /*b720*/  @P1 BRA `(.L_x_302) ;  /* 0xfffffff4001c1947 */ /* 0x000fea000383ffff */
[----:B------:R-:W-:Y:S05]  /*b730*/  BSYNC B0 ;  /* 0x0000000000007941 */ /* 0x000fea0003800000 */
.L_x_290:
[----:B------:R-:W-:-:S03]  /*b740*/  UMOV UR8, 0xffffffff ;  /* 0xffffffff00087882 */ /* 0x000fc60000000000 */
[----:B------:R-:W-:Y:S05]  /*b750*/  BRA.DIV UR8, `(.L_x_303) ;  /* 0x0000000208f47947 */ /* 0x000fea000b800000 */
[----:B------:R-:W-:-:S13]  /*b760*/  ELECT P6, URZ, PT ;  /* 0x00000000003f782f */ /* 0x000fda00038c0000 */
.L_x_316:
[----:B------:R-:W-:Y:S04]  /*b770*/  BSSY B0, `(.L_x_304) ;  /* 0x0000022000007945 */ /* 0x000fe80003800000 */
[----:B------:R-:W-:Y:S05]  /*b780*/  @!P6 BRA `(.L_x_305) ;  /* 0x000000000080e947 */ /* 0x000fea0003800000 */
[----:B------:R-:W-:-:S04]  /*b790*/  LOP3.LUT R19, R19, 0x2, RZ, 0xfc, !PT ;  /* 0x0000000213137812 */ /* 0x000fc800078efcff */
[----:B------:R-:W-:-:S13]  /*b7a0*/  ISETP.NE.AND P0, PT, R19, 0x3, PT ;  /* 0x000000031300780c */ /* 0x000fda0003f05270 */
[----:B------:R-:W-:Y:S05]  /*b7b0*/  @!P0 BRA `(.L_x_306) ;  /* 0x0000000000048947 */ /* 0x000fea0003800000 */
[----:B------:R-:W-:Y:S01]  /*b7c0*/  BPT.TRAP 0x1 ;  /* 0x000000040000795c */ /* 0x000fe20000300000 */
.L_x_306:
[----:B------:R-:W0:Y:S01]  /*b7d0*/  S2R R3, SR_CgaCtaId ;  /* 0x0000000000037919 */ /* 0x000e220000008800 */
[----:B------:R-:W-:-:S04]  /*b7e0*/  MOV R2, 0x400 ;  /* 0x0000040000027802 */ /* 0x000fc80000000f00 */
[----:B0-----:R-:W-:Y:S02]  /*b7f0*/  LEA R3, R3, R2, 0x18 ;  /* 0x0000000203037211 */ /* 0x001fe400078ec0ff */
[----:B------:R-:W-:-:S03]  /*b800*/  SHF.L.U32 R2, R0, 0x1f, RZ ;  /* 0x0000001f00027819 */ /* 0x000fc600000006ff */
[----:B------:R-:W-:-:S04]  /*b810*/  VIADD R3, R3, 0x18 ;  /* 0x0000001803037836 */ /* 0x000fc80000000000 */
[C---:B------:R-:W-:Y:S02]  /*b820*/  IMAD R7, R12.reuse, 0x8, R3 ;  /* 0x000000080c077824 */ /* 0x040fe400078e0203 */
[----:B------:R-:W-:Y:S02]  /*b830*/  VIADD R12, R12, 0x1 ;  /* 0x000000010c0c7836 */ /* 0x000fe40000000000 */
[----:B------:R-:W0:Y:S03]  /*b840*/  SYNCS.PHASECHK.TRANS64.TRYWAIT P0, [R7+URZ], R2 ;  /* 0x00000002070075a7 */ /* 0x000e26000800017f */
[----:B------:R-:W-:-:S04]  /*b850*/  ISETP.NE.AND P1, PT, R12, 0x3, PT ;  /* 0x000000030c00780c */ /* 0x000fc80003f25270 */
[----:B------:R-:W-:Y:S02]  /*b860*/  SEL R5, RZ, 0x1, P1 ;  /* 0x00000001ff057807 */ /* 0x000fe40000800000 */
[----:B------:R-:W-:Y:S02]  /*b870*/  SEL R12, R12, RZ, P1 ;  /* 0x000000ff0c0c7207 */ /* 0x000fe40000800000 */
[----:B------:R-:W-:-:S03]  /*b880*/  LOP3.LUT R5, R0, R5, RZ, 0x3c, !PT ;  /* 0x0000000500057212 */ /* 0x000fc600078e3cff */
[----:B------:R-:W-:Y:S01]  /*b890*/  IMAD R9, R12, 0x8, R3 ;  /* 0x000000080c097824 */ /* 0x000fe200078e0203 */
[----:B------:R-:W-:Y:S01]  /*b8a0*/  SHF.L.U32 R4, R5, 0x1f, RZ ;  /* 0x0000001f05047819 */ /* 0x000fe200000006ff */
[----:B0-----:R-:W-:Y:S06]  /*b8b0*/  @!P0 BRA `(.L_x_307) ;  /* 0x0000000000bc8947 */ /* 0x001fec0003800000 */
.L_x_317:
[----:B------:R-:W1:Y:S01]  /*b8c0*/  SYNCS.PHASECHK.TRANS64.TRYWAIT P0, [R9+URZ], R4 ;  /* 0x00000004090075a7 */ /* 0x000e62000800017f */
[----:B------:R-:W-:-:S05]  /*b8d0*/  VIADD R0, R12, 0x1 ;  /* 0x000000010c007836 */ /* 0x000fca0000000000 */
[----:B------:R-:W-:-:S04]  /*b8e0*/  ISETP.NE.AND P1, PT, R0, 0x3, PT ;  /* 0x000000030000780c */ /* 0x000fc80003f25270 */
[----:B0-----:R-:W-:Y:S02]  /*b8f0*/  SEL R2, RZ, 0x1, P1 ;  /* 0x00000001ff027807 */ /* 0x001fe40000800000 */
[----:B------:R-:W-:Y:S02]  /*b900*/  SEL R0, R0, RZ, P1 ;  /* 0x000000ff00007207 */ /* 0x000fe40000800000 */
[----:B------:R-:W-:Y:S01]  /*b910*/  LOP3.LUT R2, R5, R2, RZ, 0x3c, !PT ;  /* 0x0000000205027212 */ /* 0x000fe200078e3cff */
[----:B-1----:R-:W-:Y:S06]  /*b920*/  @!P0 BRA `(.L_x_308) ;  /* 0x0000000000b48947 */ /* 0x002fec0003800000 */
.L_x_318:
[----:B------:R-:W-:Y:S01]  /*b930*/  IMAD R3, R0, 0x8, R3 ;  /* 0x0000000800037824 */ /* 0x000fe200078e0203 */
[----:B------:R-:W-:-:S07]  /*b940*/  SHF.L.U32 R0, R2, 0x1f, RZ ;  /* 0x0000001f02007819 */ /* 0x000fce00000006ff */
.L_x_309:
[----:B-1----:R1:W2:Y:S02]  /*b950*/  SYNCS.PHASECHK.TRANS64.TRYWAIT P0, [R3+URZ], R0 ;  /* 0x00000000030075a7 */ /* 0x0022a4000800017f */
[----:B--2---:R-:W-:Y:S05]  /*b960*/  @!P0 NANOSLEEP.SYNCS 0x989680 ;  /* 0x009896800000895d */ /* 0x004fea0003900000 */
[----:B------:R-:W2:Y:S02]  /*b970*/  @!P0 SYNCS.PHASECHK.TRANS64 P0, [R3+URZ], R0 ;  /* 0x00000000030085a7 */ /* 0x000ea4000800007f */
[----:B--2---:R-:W-:Y:S05]  /*b980*/  @!P0 BRA `(.L_x_309) ;  /* 0xfffffffc00f08947 */ /* 0x004fea000383ffff */
.L_x_305:
[----:B------:R-:W-:Y:S05]  /*b990*/  BSYNC B0 ;  /* 0x0000000000007941 */ /* 0x000fea0003800000 */
.L_x_304:
[----:B------:R-:W-:Y:S05]  /*b9a0*/  EXIT ;  /* 0x000000000000794d */ /* 0x000fea0003800000 */
.L_x_17:
[----:B---3--:R3:W4:Y:S02]  /*b9b0*/  SYNCS.PHASECHK.TRANS64.TRYWAIT P1, [R3+URZ], R0 ;  /* 0x00000000030075a7 */ /* 0x008724000802017f */
[----:B----4-:R-:W-:Y:S05]  /*b9c0*/  @!P1 NANOSLEEP.SYNCS 0x989680 ;  /* 0x009896800000995d */ /* 0x010fea0003900000 */
[----:B------:R-:W4:Y:S02]  /*b9d0*/  @!P1 SYNCS.PHASECHK.TRANS64 P1, [R3+URZ], R0 ;  /* 0x00000000030095a7 */ /* 0x000f24000802007f */
[----:B----4-:R-:W-:Y:S05]  /*b9e0*/  @!P1 BRA `(.L_x_17) ;  /* 0xfffffffc00f09947 */ /* 0x010fea000383ffff */
[----:B------:R-:W-:Y:S05]  /*b9f0*/  BRA `(.L_x_16) ;  /* 0xffffff5400fc7947 */ /* 0x000fea000383ffff */
.L_x_22:
[----:B-1----:R-:W-:-:S04]  /*ba00*/  IMAD.U32 R4, RZ, RZ, UR9 ;  /* 0x00000009ff047e24 */ /* 0x002fc8000f8e00ff */
[----:B------:R1:W2:Y:S03]  /*ba10*/  SYNCS.PHASECHK.TRANS64.TRYWAIT P1, [R4+URZ], R3 ;  /* 0x00000003040075a7 */ /* 0x0002a6000802017f */
[----:B--2---:R-:W-:Y:S05]  /*ba20*/  @!P1 NANOSLEEP.SYNCS 0x989680 ;  /* 0x009896800000995d */ /* 0x004fea0003900000 */
[----:B------:R-:W2:Y:S02]  /*ba30*/  @!P1 SYNCS.PHASECHK.TRANS64 P1, [R4+URZ], R3 ;  /* 0x00000003040095a7 */ /* 0x000ea4000802007f */
[----:B--2---:R-:W-:Y:S05]  /*ba40*/  @!P1 BRA `(.L_x_22) ;  /* 0xfffffffc00ec9947 */ /* 0x004fea000383ffff */
[----:B------:R-:W-:Y:S05]  /*ba50*/  BRA `(.L_x_21) ;  /* 0xffffff5c00687947 */ /* 0x000fea000383ffff */
.L_x_291:
[----:B------:R-:W-:Y:S01]  /*ba60*/  BSSY B1, `(.L_x_310) ;  /* 0x0000006000017945 */ /* 0x000fe20003800000 */
[----:B------:R-:W-:-:S07]  /*ba70*/  IMAD.MOV.U32 R15, RZ, RZ, -0x1 ;  /* 0xffffffffff0f7424 */ /* 0x000fce00078e00ff */
[----:B------:R-:W-:Y:S05]  /*ba80*/  WARPSYNC.COLLECTIVE R15, `(.L_x_311) ;  /* 0x000000000f0c7348 */ /* 0x000fea0003c00000 */
[----:B------:R-:W-:Y:S02]  /*ba90*/  ELECT P6, UR62, PT ;  /* 0x00000000003e782f */ /* 0x000fe400038c0000 */
[----:B------:R-:W-:Y:S01]  /*baa0*/  MOV R14, UR62 ;  /* 0x0000003e000e7c02 */ /* 0x000fe20008000f00 */
[----:B------:R-:W-:Y:S10]  /*bab0*/  ENDCOLLECTIVE ;  /* 0x000000000000791b */ /* 0x000ff40003800000 */
.L_x_311:
[----:B------:R-:W-:Y:S05]  /*bac0*/  BSYNC B1 ;  /* 0x0000000000017941 */ /* 0x000fea0003800000 */
.L_x_310:
[----:B------:R-:W-:Y:S05]  /*bad0*/  BRA `(.L_x_312) ;  /* 0xfffffff0003c7947 */ /* 0x000fea000383ffff */
.L_x_294:
[----:B0-----:R0:W1:Y:S02]  /*bae0*/  SYNCS.PHASECHK.TRANS64.TRYWAIT P1, [R14+URZ+0x18], R7 ;  /* 0x000018070e0075a7 */ /* 0x001064000802017f */
[----:B-1----:R-:W-:Y:S05]  /*baf0*/  @!P1 NANOSLEEP.SYNCS 0x989680 ;  /* 0x009896800000995d */ /* 0x002fea0003900000 */
[----:B------:R-:W1:Y:S02]  /*bb00*/  @!P1 SYNCS.PHASECHK.TRANS64 P1, [R14+URZ+0x18], R7 ;  /* 0x000018070e0095a7 */ /* 0x000e64000802007f */
[----:B-1----:R-:W-:Y:S05]  /*bb10*/  @!P1 BRA `(.L_x_294) ;  /* 0xfffffffc00f09947 */ /* 0x002fea000383ffff */
[----:B------:R-:W-:Y:S05]  /*bb20*/  BRA `(.L_x_313) ;  /* 0xfffffff000707947 */ /* 0x000fea000383ffff */
.L_x_303:
[----:B------:R-:W-:Y:S01]  /*bb30*/  BSSY B0, `(.L_x_314) ;  /* 0x0000006000007945 */ /* 0x000fe20003800000 */
[----:B------:R-:W-:-:S07]  /*bb40*/  IMAD.MOV.U32 R15, RZ, RZ, -0x1 ;  /* 0xffffffffff0f7424 */ /* 0x000fce00078e00ff */
[----:B------:R-:W-:Y:S05]  /*bb50*/  WARPSYNC.COLLECTIVE R15, `(.L_x_315) ;  /* 0x000000000f0c7348 */ /* 0x000fea0003c00000 */
[----:B------:R-:W-:Y:S02]  /*bb60*/  ELECT P6, UR62, PT ;  /* 0x00000000003e782f */ /* 0x000fe400038c0000 */
[----:B------:R-:W-:Y:S01]  /*bb70*/  MOV R14, UR62 ;  /* 0x0000003e000e7c02 */ /* 0x000fe20008000f00 */
[----:B------:R-:W-:Y:S10]  /*bb80*/  ENDCOLLECTIVE ;  /* 0x000000000000791b */ /* 0x000ff40003800000 */
.L_x_315:
[----:B------:R-:W-:Y:S05]  /*bb90*/  BSYNC B0 ;  /* 0x0000000000007941 */ /* 0x000fea0003800000 */
.L_x_314:
[----:B------:R-:W-:Y:S05]  /*bba0*/  BRA `(.L_x_316) ;  /* 0xfffffff800f07947 */ /* 0x000fea000383ffff */
.L_x_307:
[----:B0-----:R0:W1:Y:S02]  /*bbb0*/  SYNCS.PHASECHK.TRANS64.TRYWAIT P0, [R7+URZ], R2 ;  /* 0x00000002070075a7 */ /* 0x001064000800017f */
[----:B-1----:R-:W-:Y:S05]  /*bbc0*/  @!P0 NANOSLEEP.SYNCS 0x989680 ;  /* 0x009896800000895d */ /* 0x002fea0003900000 */
[----:B------:R-:W1:Y:S02]  /*bbd0*/  @!P0 SYNCS.PHASECHK.TRANS64 P0, [R7+URZ], R2 ;  /* 0x00000002070085a7 */ /* 0x000e64000800007f */
[----:B-1----:R-:W-:Y:S05]  /*bbe0*/  @!P0 BRA `(.L_x_307) ;  /* 0xfffffffc00f08947 */ /* 0x002fea000383ffff */
[----:B------:R-:W-:Y:S05]  /*bbf0*/  BRA `(.L_x_317) ;  /* 0xfffffffc00307947 */ /* 0x000fea000383ffff */
.L_x_308:
[----:B0-----:R0:W1:Y:S02]  /*bc00*/  SYNCS.PHASECHK.TRANS64.TRYWAIT P0, [R9+URZ], R4 ;  /* 0x00000004090075a7 */ /* 0x001064000800017f */
[----:B-1----:R-:W-:Y:S05]  /*bc10*/  @!P0 NANOSLEEP.SYNCS 0x989680 ;  /* 0x009896800000895d */ /* 0x002fea0003900000 */
[----:B------:R-:W1:Y:S02]  /*bc20*/  @!P0 SYNCS.PHASECHK.TRANS64 P0, [R9+URZ], R4 ;  /* 0x00000004090085a7 */ /* 0x000e64000800007f */
[----:B-1----:R-:W-:Y:S05]  /*bc30*/  @!P0 BRA `(.L_x_308) ;  /* 0xfffffffc00f08947 */ /* 0x002fea000383ffff */
[----:B------:R-:W-:Y:S05]  /*bc40*/  BRA `(.L_x_318) ;  /* 0xfffffffc00387947 */ /* 0x000fea000383ffff */
.L_x_319:
[----:B------:R-:W-:-:S00]  /*bc50*/  BRA `(.L_x_319) ;  /* 0xfffffffc00fc7947 */ /* 0x000fc0000383ffff */
[----:B------:R-:W-:-:S00]  /*bc60*/  NOP ;  /* 0x0000000000007918 */ /* 0x000fc00000000000 */
        /* <DEDUP_REMOVED lines=9> */
.L_x_320:


//--------------------- .nv.global.init           --------------------------
	.section	.nv.global.init,"aw",@progbits
.nv.global.init:
	.type		$str$22,@object
	.size		$str$22,($str$23 - $str$22)
$str$22:
        /*0000*/ 	.byte	0x6b, 0x5f, 0x74, 0x69, 0x6c, 0x65, 0x5f, 0x63, 0x6f, 0x75, 0x6e, 0x74, 0x20, 0x3e, 0x3d, 0x20
        /*0010*/ 	.byte	0x31, 0x00
	.type		$str$23,@object
	.size		$str$23,(__unnamed_1 - $str$23)
$str$23:
        /*0012*/ 	.byte	0x2f, 0x74, 0x6d, 0x70, 0x2f, 0x63, 0x75, 0x74, 0x6c, 0x61, 0x73, 0x73, 0x5f, 0x73, 0x77, 0x65
        /*0022*/ 	.byte	0x65, 0x70, 0x5f, 0x73, 0x72, 0x63, 0x2f, 0x69, 0x6e, 0x63, 0x6c, 0x75, 0x64, 0x65, 0x2f, 0x63
        /*0032*/ 	.byte	0x75, 0x74, 0x6c, 0x61, 0x73, 0x73, 0x2f, 0x67, 0x65, 0x6d, 0x6d, 0x2f, 0x63, 0x6f, 0x6c, 0x6c
        /*0042*/ 	.byte	0x65, 0x63, 0x74, 0x69, 0x76, 0x65, 0x2f, 0x73, 0x6d, 0x39, 0x30, 0x5f, 0x6d, 0x6d, 0x61, 0x5f
        /*0052*/ 	.byte	0x74, 0x6d, 0x61, 0x5f, 0x67, 0x6d, 0x6d, 0x61, 0x5f, 0x73, 0x73, 0x5f, 0x77, 0x61, 0x72, 0x70
        /*0062*/ 	.byte	0x73, 0x70, 0x65, 0x63, 0x69, 0x61, 0x6c, 0x69, 0x7a, 0x65, 0x64, 0x2e, 0x68, 0x70, 0x70, 0x00
	.type		__unnamed_1,@object
	.size		__unnamed_1,(.L_0 - __unnamed_1)
__unnamed_1:
        /*0072*/ 	.byte	0x76, 0x6f, 0x69, 0x64, 0x20, 0x63, 0x75, 0x74, 0x6c, 0x61, 0x73, 0x73, 0x3a, 0x3a, 0x67, 0x65
        /* <DEDUP_REMOVED lines=177> */
.L_0:


//--------------------- .nv.shared._ZN7cutlass13device_kernelINS_4gemm6kernel13GemmUniversalIN4cute5tupleIJiiiiEEENS1_10collective13CollectiveMmaINS1_34MainloopSm90TmaGmmaWarpSpecializedILi3ENS5_IJNS4_1CILi1EEESB_SB_EEENS1_35KernelTmaWarpSpecializedCooperativeEEENS5_IJNSA_ILi128EEENSA_ILi256EEENSA_ILi64EEEEEENS_10tfloat32_tENS5_IJlSB_lEEESJ_SK_NS4_8TiledMMAINS4_8MMA_AtomIJNS4_4SM904GMMA30MMA_64x256x8_F32TF32TF32_SS_TNILNSO_7ScaleInE1ELSQ_1EEEEEENS4_6LayoutINS5_IJNSA_ILi2EEESB_SB_EEENS5_IJSB_NSA_ILi0EEESW_EEEEENS5_IJNS4_10UnderscoreESZ_SZ_EEEEENS4_13SM90_TMA_LOADENS4_14ComposedLayoutINS4_7SwizzleILi3ELi4ELi3EEENS4_18smem_ptr_flag_bitsILi32EEENST_INS5_IJNSA_ILi8EEENSA_ILi32EEEEEENS5_IJS19_SB_EEEEEEEvNS4_8identityES12_S1D_vS1E_EENS_8epilogue10collective6detail29Sm90TmaWarpSpecializedAdapterINS1H_15DefaultEpilogueISJ_SK_SK_NS1G_6thread17LinearCombinationISJ_Li1EffLNS1L_9ScaleType4KindE0ELNS_15FloatRoundStyleE2ESJ_EENS1_15EpilogueDefaultEEEEEvvEEEEvNT_6ParamsE --------------------------
	.section	.nv.shared._ZN7cutlass13device_kernelINS_4gemm6kernel13GemmUniversalIN4cute5tupleIJiiiiEEENS1_10collective13CollectiveMmaINS1_34MainloopSm90TmaGmmaWarpSpecializedILi3ENS5_IJNS4_1CILi1EEESB_SB_EEENS1_35KernelTmaWarpSpecializedCooperativeEEENS5_IJNSA_ILi128EEENSA_ILi256EEENSA_ILi64EEEEEENS_10tfloat32_tENS5_IJlSB_lEEESJ_SK_NS4_8TiledMMAINS4_8MMA_AtomIJNS4_4SM904GMMA30MMA_64x256x8_F32TF32TF32_SS_TNILNSO_7ScaleInE1ELSQ_1EEEEEENS4_6LayoutINS5_IJNSA_ILi2EEESB_SB_EEENS5_IJSB_NSA_ILi0EEESW_EEEEENS5_IJNS4_10UnderscoreESZ_SZ_EEEEENS4_13SM90_TMA_LOADENS4_14ComposedLayoutINS4_7SwizzleILi3ELi4ELi3EEENS4_18smem_ptr_flag_bitsILi32EEENST_INS5_IJNSA_ILi8EEENSA_ILi32EEEEEENS5_IJS19_SB_EEEEEEEvNS4_8identityES12_S1D_vS1E_EENS_8epilogue10collective6detail29Sm90TmaWarpSpecializedAdapterINS1H_15DefaultEpilogueISJ_SK_SK_NS1G_6thread17LinearCombinationISJ_Li1EffLNS1L_9ScaleType4KindE0ELNS_15FloatRoundStyleE2ESJ_EENS1_15EpilogueDefaultEEEEEvvEEEEvNT_6ParamsE,"aw",@nobits
	.sectionflags	@""
	.align	16
	.zero		1024


//--------------------- .nv.shared.reserved.0     --------------------------
	.section	.nv.shared.reserved.0,"aw",@nobits
	.weak		__nv_reservedSMEM_offset_0_alias
	.size		__nv_reservedSMEM_offset_0_alias, 0, 0
	.other		__nv_reservedSMEM_offset_0_alias,@"STO_CUDA_RESERVED_SHARED STV_DEFAULT"
__nv_reservedSMEM_offset_0_alias:
	.zero		0


//--------------------- .nv.global                --------------------------
	.section	.nv.global,"aw",@nobits
.nv.global:
	.type		_ZN39_INTERNAL_f97d6ea8_4_k_cu_5a3e9cd7_59804cute1_E,@object
	.size		_ZN39_INTERNAL_f97d6ea8_4_k_cu_5a3e9cd7_59804cute1_E,(_ZN39_INTERNAL_f97d6ea8_4_k_cu_5a3e9cd7_59804cuda3std3__45__cpo6cbeginE - _ZN39_INTERNAL_f97d6ea8_4_k_cu_5a3e9cd7_59804cute1_E)
_ZN39_INTERNAL_f97d6ea8_4_k_cu_5a3e9cd7_59804cute1_E:
	.zero		1
	.type		_ZN39_INTERNAL_f97d6ea8_4_k_cu_5a3e9cd7_59804cuda3std3__45__cpo6cbeginE,@object
	.size		_ZN39_INTERNAL_f97d6ea8_4_k_cu_5a3e9cd7_59804cuda3std3__45__cpo6cbeginE,(_ZN39_INTERNAL_f97d6ea8_4_k_cu_5a3e9cd7_59804cuda3std3__48in_placeE - _ZN39_INTERNAL_f97d6ea8_4_k_cu_5a3e9cd7_59804cuda3std3__45__cpo6cbeginE)
_ZN39_INTERNAL_f97d6ea8_4_k_cu_5a3e9cd7_59804cuda3std3__45__cpo6cbeginE:
	.zero		1
	.type		_ZN39_INTERNAL_f97d6ea8_4_k_cu_5a3e9cd7_59804cuda3std3__48in_placeE,@object
	.size		_ZN39_INTERNAL_f97d6ea8_4_k_cu_5a3e9cd7_59804cuda3std3__48in_placeE,(_ZN39_INTERNAL_f97d6ea8_4_k_cu_5a3e9cd7_59804cuda3std6ranges3__45__cpo9iter_moveE - _ZN39_INTERNAL_f97d6ea8_4_k_cu_5a3e9cd7_59804cuda3std3__48in_placeE)
_ZN39_INTERNAL_f97d6ea8_4_k_cu_5a3e9cd7_59804cuda3std3__48in_placeE:
	.zero		1
	.type		_ZN39_INTERNAL_f97d6ea8_4_k_cu_5a3e9cd7_59804cuda3std6ranges3__45__cpo9iter_moveE,@object
	.size		_ZN39_INTERNAL_f97d6ea8_4_k_cu_5a3e9cd7_59804cuda3std6ranges3__45__cpo9iter_moveE,(_ZN39_INTERNAL_f97d6ea8_4_k_cu_5a3e9cd7_59804cuda3std3__45__cpo5beginE - _ZN39_INTERNAL_f97d6ea8_4_k_cu_5a3e9cd7_59804cuda3std6ranges3__45__cpo9iter_moveE)
_ZN39_INTERNAL_f97d6ea8_4_k_cu_5a3e9cd7_59804cuda3std6ranges3__45__cpo9iter_moveE:
	.zero		1
	.type		_ZN39_INTERNAL_f97d6ea8_4_k_cu_5a3e9cd7_59804cuda3std3__45__cpo5beginE,@object
	.size		_ZN39_INTERNAL_f97d6ea8_4_k_cu_5a3e9cd7_59804cuda3std3__45__cpo5beginE,(_ZN39_INTERNAL_f97d6ea8_4_k_cu_5a3e9cd7_59804cuda3std3__441_GLOBAL__N__f97d6ea8_4_k_cu_5a3e9cd7_59806ignoreE - _ZN39_INTERNAL_f97d6ea8_4_k_cu_5a3e9cd7_59804cuda3std3__45__cpo5beginE)
_ZN39_INTERNAL_f97d6ea8_4_k_cu_5a3e9cd7_59804cuda3std3__45__cpo5beginE:
	.zero		1
	.type		_ZN39_INTERNAL_f97d6ea8_4_k_cu_5a3e9cd7_59804cuda3std3__441_GLOBAL__N__f97d6ea8_4_k_cu_5a3e9cd7_59806ignoreE,@object
	.size		_ZN39_INTERNAL_f97d6ea8_4_k_cu_5a3e9cd7_59804cuda3std3__441_GLOBAL__N__f97d6ea8_4_k_cu_5a3e9cd7_59806ignoreE,(_ZN39_INTERNAL_f97d6ea8_4_k_cu_5a3e9cd7_59804cute7productE - _ZN39_INTERNAL_f97d6ea8_4_k_cu_5a3e9cd7_59804cuda3std3__441_GLOBAL__N__f97d6ea8_4_k_cu_5a3e9cd7_59806ignoreE)
_ZN39_INTERNAL_f97d6ea8_4_k_cu_5a3e9cd7_59804cuda3std3__441_GLOBAL__N__f97d6ea8_4_k_cu_5a3e9cd7_59806ignoreE:
	.zero		1
	.type		_ZN39_INTERNAL_f97d6ea8_4_k_cu_5a3e9cd7_59804cute7productE,@object
	.size		_ZN39_INTERNAL_f97d6ea8_4_k_cu_5a3e9cd7_59804cute7productE,(_ZN39_INTERNAL_f97d6ea8_4_k_cu_5a3e9cd7_59804cuda3std3__45__cpo3endE - _ZN39_INTERNAL_f97d6ea8_4_k_cu_5a3e9cd7_59804cute7productE)
_ZN39_INTERNAL_f97d6ea8_4_k_cu_5a3e9cd7_59804cute7productE:
	.zero		1
	.type		_ZN39_INTERNAL_f97d6ea8_4_k_cu_5a3e9cd7_59804cuda3std3__45__cpo3endE,@object
	.size		_ZN39_INTERNAL_f97d6ea8_4_k_cu_5a3e9cd7_59804cuda3std3__45__cpo3endE,(_ZN39_INTERNAL_f97d6ea8_4_k_cu_5a3e9cd7_59804cuda3std3__419piecewise_constructE - _ZN39_INTERNAL_f97d6ea8_4_k_cu_5a3e9cd7_59804cuda3std3__45__cpo3endE)
_ZN39_INTERNAL_f97d6ea8_4_k_cu_5a3e9cd7_59804cuda3std3__45__cpo3endE:
	.zero		1
	.type		_ZN39_INTERNAL_f97d6ea8_4_k_cu_5a3e9cd7_59804cuda3std3__419piecewise_constructE,@object
	.size		_ZN39_INTERNAL_f97d6ea8_4_k_cu_5a3e9cd7_59804cuda3std3__419piecewise_constructE,(_ZN39_INTERNAL_f97d6ea8_4_k_cu_5a3e9cd7_59804cuda3std3__45__cpo4cendE - _ZN39_INTERNAL_f97d6ea8_4_k_cu_5a3e9cd7_59804cuda3std3__419piecewise_constructE)
_ZN39_INTERNAL_f97d6ea8_4_k_cu_5a3e9cd7_59804cuda3std3__419piecewise_constructE:
	.zero		1
	.type		_ZN39_INTERNAL_f97d6ea8_4_k_cu_5a3e9cd7_59804cuda3std3__45__cpo4cendE,@object
	.size		_ZN39_INTERNAL_f97d6ea8_4_k_cu_5a3e9cd7_59804cuda3std3__45__cpo4cendE,(_ZN39_INTERNAL_f97d6ea8_4_k_cu_5a3e9cd7_59804cuda3std6ranges3__45__cpo4swapE - _ZN39_INTERNAL_f97d6ea8_4_k_cu_5a3e9cd7_59804cuda3std3__45__cpo4cendE)
_ZN39_INTERNAL_f97d6ea8_4_k_cu_5a3e9cd7_59804cuda3std3__45__cpo4cendE:
	.zero		1
	.type		_ZN39_INTERNAL_f97d6ea8_4_k_cu_5a3e9cd7_59804cuda3std6ranges3__45__cpo4swapE,@object
	.size		_ZN39_INTERNAL_f97d6ea8_4_k_cu_5a3e9cd7_59804cuda3std6ranges3__45__cpo4swapE,(.L_8 - _ZN39_INTERNAL_f97d6ea8_4_k_cu_5a3e9cd7_59804cuda3std6ranges3__45__cpo4swapE)
_ZN39_INTERNAL_f97d6ea8_4_k_cu_5a3e9cd7_59804cuda3std6ranges3__45__cpo4swapE:
	.zero		1
.L_8:


//--------------------- .nv.constant0._ZN7cutlass13device_kernelINS_4gemm6kernel13GemmUniversalIN4cute5tupleIJiiiiEEENS1_10collective13CollectiveMmaINS1_34MainloopSm90TmaGmmaWarpSpecializedILi3ENS5_IJNS4_1CILi1EEESB_SB_EEENS1_35KernelTmaWarpSpecializedCooperativeEEENS5_IJNSA_ILi128EEENSA_ILi256EEENSA_ILi64EEEEEENS_10tfloat32_tENS5_IJlSB_lEEESJ_SK_NS4_8TiledMMAINS4_8MMA_AtomIJNS4_4SM904GMMA30MMA_64x256x8_F32TF32TF32_SS_TNILNSO_7ScaleInE1ELSQ_1EEEEEENS4_6LayoutINS5_IJNSA_ILi2EEESB_SB_EEENS5_IJSB_NSA_ILi0EEESW_EEEEENS5_IJNS4_10UnderscoreESZ_SZ_EEEEENS4_13SM90_TMA_LOADENS4_14ComposedLayoutINS4_7SwizzleILi3ELi4ELi3EEENS4_18smem_ptr_flag_bitsILi32EEENST_INS5_IJNSA_ILi8EEENSA_ILi32EEEEEENS5_IJS19_SB_EEEEEEEvNS4_8identityES12_S1D_vS1E_EENS_8epilogue10collective6detail29Sm90TmaWarpSpecializedAdapterINS1H_15DefaultEpilogueISJ_SK_SK_NS1G_6thread17LinearCombinationISJ_Li1EffLNS1L_9ScaleType4KindE0ELNS_15FloatRoundStyleE2ESJ_EENS1_15EpilogueDefaultEEEEEvvEEEEvNT_6ParamsE --------------------------
	.section	.nv.constant0._ZN7cutlass13device_kernelINS_4gemm6kernel13GemmUniversalIN4cute5tupleIJiiiiEEENS1_10collective13CollectiveMmaINS1_34MainloopSm90TmaGmmaWarpSpecializedILi3ENS5_IJNS4_1CILi1EEESB_SB_EEENS1_35KernelTmaWarpSpecializedCooperativeEEENS5_IJNSA_ILi128EEENSA_ILi256EEENSA_ILi64EEEEEENS_10tfloat32_tENS5_IJlSB_lEEESJ_SK_NS4_8TiledMMAINS4_8MMA_AtomIJNS4_4SM904GMMA30MMA_64x256x8_F32TF32TF32_SS_TNILNSO_7ScaleInE1ELSQ_1EEEEEENS4_6LayoutINS5_IJNSA_ILi2EEESB_SB_EEENS5_IJSB_NSA_ILi0EEESW_EEEEENS5_IJNS4_10UnderscoreESZ_SZ_EEEEENS4_13SM90_TMA_LOADENS4_14ComposedLayoutINS4_7SwizzleILi3ELi4ELi3EEENS4_18smem_ptr_flag_bitsILi32EEENST_INS5_IJNSA_ILi8EEENSA_ILi32EEEEEENS5_IJS19_SB_EEEEEEEvNS4_8identityES12_S1D_vS1E_EENS_8epilogue10collective6detail29Sm90TmaWarpSpecializedAdapterINS1H_15DefaultEpilogueISJ_SK_SK_NS1G_6thread17LinearCombinationISJ_Li1EffLNS1L_9ScaleType4KindE0ELNS_15FloatRoundStyleE2ESJ_EENS1_15EpilogueDefaultEEEEEvvEEEEvNT_6ParamsE,"a",@progbits
	.sectionflags	@""
	.align	4
.nv.constant0._ZN7cutlass13device_kernelINS_4gemm6kernel13GemmUniversalIN4cute5tupleIJiiiiEEENS1_10collective13CollectiveMmaINS1_34MainloopSm90TmaGmmaWarpSpecializedILi3ENS5_IJNS4_1CILi1EEESB_SB_EEENS1_35KernelTmaWarpSpecializedCooperativeEEENS5_IJNSA_ILi128EEENSA_ILi256EEENSA_ILi64EEEEEENS_10tfloat32_tENS5_IJlSB_lEEESJ_SK_NS4_8TiledMMAINS4_8MMA_AtomIJNS4_4SM904GMMA30MMA_64x256x8_F32TF32TF32_SS_TNILNSO_7ScaleInE1ELSQ_1EEEEEENS4_6LayoutINS5_IJNSA_ILi2EEESB_SB_EEENS5_IJSB_NSA_ILi0EEESW_EEEEENS5_IJNS4_10UnderscoreESZ_SZ_EEEEENS4_13SM90_TMA_LOADENS4_14ComposedLayoutINS4_7SwizzleILi3ELi4ELi3EEENS4_18smem_ptr_flag_bitsILi32EEENST_INS5_IJNSA_ILi8EEENSA_ILi32EEEEEENS5_IJS19_SB_EEEEEEEvNS4_8identityES12_S1D_vS1E_EENS_8epilogue10collective6detail29Sm90TmaWarpSpecializedAdapterINS1H_15DefaultEpilogueISJ_SK_SK_NS1G_6thread17LinearCombinationISJ_Li1EffLNS1L_9ScaleType4KindE0ELNS_15FloatRoundStyleE2ESJ_EENS1_15EpilogueDefaultEEEEEvvEEEEvNT_6ParamsE:
	.zero		1664


//--------------------- SYMBOLS --------------------------

	.type		.nv.reservedSmem.offset0,@object
	.size		.nv.reservedSmem.offset0,0x4
	.type		__assertfail,@function
